//
// Generated by NVIDIA NVVM Compiler
//
// Compiler Build ID: CL-36424714
// Cuda compilation tools, release 13.0, V13.0.88
// Based on NVVM 20.0.0
//

.version 9.0
.target sm_100
.address_size 64

	// .globl	_Z9cspincudaPmS_P10SORTSTRUCTS1_
.extern .func  (.param .b32 func_retval0) vprintf
(
	.param .b64 vprintf_param_0,
	.param .b64 vprintf_param_1
)
;
// _ZZ6reducePmS_E10partialSum has been demoted
.global .align 1 .b8 _ZN34_INTERNAL_8807fe6e_4_k_cu_e23db3e04cuda3std3__45__cpo5beginE[1];
.global .align 1 .b8 _ZN34_INTERNAL_8807fe6e_4_k_cu_e23db3e04cuda3std3__45__cpo3endE[1];
.global .align 1 .b8 _ZN34_INTERNAL_8807fe6e_4_k_cu_e23db3e04cuda3std3__45__cpo6cbeginE[1];
.global .align 1 .b8 _ZN34_INTERNAL_8807fe6e_4_k_cu_e23db3e04cuda3std3__45__cpo4cendE[1];
.global .align 1 .b8 _ZN34_INTERNAL_8807fe6e_4_k_cu_e23db3e04cuda3std3__45__cpo6rbeginE[1];
.global .align 1 .b8 _ZN34_INTERNAL_8807fe6e_4_k_cu_e23db3e04cuda3std3__45__cpo4rendE[1];
.global .align 1 .b8 _ZN34_INTERNAL_8807fe6e_4_k_cu_e23db3e04cuda3std3__45__cpo7crbeginE[1];
.global .align 1 .b8 _ZN34_INTERNAL_8807fe6e_4_k_cu_e23db3e04cuda3std3__45__cpo5crendE[1];
.global .align 1 .b8 _ZN34_INTERNAL_8807fe6e_4_k_cu_e23db3e04cuda3std3__436_GLOBAL__N__8807fe6e_4_k_cu_e23db3e06ignoreE[1];
.global .align 1 .b8 _ZN34_INTERNAL_8807fe6e_4_k_cu_e23db3e04cuda3std3__419piecewise_constructE[1];
.global .align 1 .b8 _ZN34_INTERNAL_8807fe6e_4_k_cu_e23db3e04cuda3std3__48in_placeE[1];
.global .align 1 .b8 _ZN34_INTERNAL_8807fe6e_4_k_cu_e23db3e04cuda3std3__420unreachable_sentinelE[1];
.global .align 1 .b8 _ZN34_INTERNAL_8807fe6e_4_k_cu_e23db3e04cuda3std3__47nulloptE[1];
.global .align 1 .b8 _ZN34_INTERNAL_8807fe6e_4_k_cu_e23db3e04cuda3std3__48unexpectE[1];
.global .align 1 .b8 _ZN34_INTERNAL_8807fe6e_4_k_cu_e23db3e04cuda3std6ranges3__45__cpo4swapE[1];
.global .align 1 .b8 _ZN34_INTERNAL_8807fe6e_4_k_cu_e23db3e04cuda3std6ranges3__45__cpo9iter_moveE[1];
.global .align 1 .b8 _ZN34_INTERNAL_8807fe6e_4_k_cu_e23db3e04cuda3std6ranges3__45__cpo5beginE[1];
.global .align 1 .b8 _ZN34_INTERNAL_8807fe6e_4_k_cu_e23db3e04cuda3std6ranges3__45__cpo3endE[1];
.global .align 1 .b8 _ZN34_INTERNAL_8807fe6e_4_k_cu_e23db3e04cuda3std6ranges3__45__cpo6cbeginE[1];
.global .align 1 .b8 _ZN34_INTERNAL_8807fe6e_4_k_cu_e23db3e04cuda3std6ranges3__45__cpo4cendE[1];
.global .align 1 .b8 _ZN34_INTERNAL_8807fe6e_4_k_cu_e23db3e04cuda3std6ranges3__45__cpo7advanceE[1];
.global .align 1 .b8 _ZN34_INTERNAL_8807fe6e_4_k_cu_e23db3e04cuda3std6ranges3__45__cpo9iter_swapE[1];
.global .align 1 .b8 _ZN34_INTERNAL_8807fe6e_4_k_cu_e23db3e04cuda3std6ranges3__45__cpo4nextE[1];
.global .align 1 .b8 _ZN34_INTERNAL_8807fe6e_4_k_cu_e23db3e04cuda3std6ranges3__45__cpo4prevE[1];
.global .align 1 .b8 _ZN34_INTERNAL_8807fe6e_4_k_cu_e23db3e04cuda3std6ranges3__45__cpo4dataE[1];
.global .align 1 .b8 _ZN34_INTERNAL_8807fe6e_4_k_cu_e23db3e04cuda3std6ranges3__45__cpo5cdataE[1];
.global .align 1 .b8 _ZN34_INTERNAL_8807fe6e_4_k_cu_e23db3e04cuda3std6ranges3__45__cpo4sizeE[1];
.global .align 1 .b8 _ZN34_INTERNAL_8807fe6e_4_k_cu_e23db3e04cuda3std6ranges3__45__cpo5ssizeE[1];
.global .align 1 .b8 _ZN34_INTERNAL_8807fe6e_4_k_cu_e23db3e04cuda3std6ranges3__45__cpo8distanceE[1];
.global .align 1 .b8 _ZN34_INTERNAL_8807fe6e_4_k_cu_e23db3e06thrust24THRUST_300001_SM_1000_NS8cuda_cub3parE[1];
.global .align 1 .b8 _ZN34_INTERNAL_8807fe6e_4_k_cu_e23db3e06thrust24THRUST_300001_SM_1000_NS8cuda_cub10par_nosyncE[1];
.global .align 1 .b8 _ZN34_INTERNAL_8807fe6e_4_k_cu_e23db3e06thrust24THRUST_300001_SM_1000_NS6system6detail10sequential3seqE[1];
.global .align 1 .b8 _ZN34_INTERNAL_8807fe6e_4_k_cu_e23db3e06thrust24THRUST_300001_SM_1000_NS6system3cpp3parE[1];
.global .align 1 .b8 _ZN34_INTERNAL_8807fe6e_4_k_cu_e23db3e06thrust24THRUST_300001_SM_1000_NS12placeholders2_1E[1];
.global .align 1 .b8 _ZN34_INTERNAL_8807fe6e_4_k_cu_e23db3e06thrust24THRUST_300001_SM_1000_NS12placeholders2_2E[1];
.global .align 1 .b8 _ZN34_INTERNAL_8807fe6e_4_k_cu_e23db3e06thrust24THRUST_300001_SM_1000_NS12placeholders2_3E[1];
.global .align 1 .b8 _ZN34_INTERNAL_8807fe6e_4_k_cu_e23db3e06thrust24THRUST_300001_SM_1000_NS12placeholders2_4E[1];
.global .align 1 .b8 _ZN34_INTERNAL_8807fe6e_4_k_cu_e23db3e06thrust24THRUST_300001_SM_1000_NS12placeholders2_5E[1];
.global .align 1 .b8 _ZN34_INTERNAL_8807fe6e_4_k_cu_e23db3e06thrust24THRUST_300001_SM_1000_NS12placeholders2_6E[1];
.global .align 1 .b8 _ZN34_INTERNAL_8807fe6e_4_k_cu_e23db3e06thrust24THRUST_300001_SM_1000_NS12placeholders2_7E[1];
.global .align 1 .b8 _ZN34_INTERNAL_8807fe6e_4_k_cu_e23db3e06thrust24THRUST_300001_SM_1000_NS12placeholders2_8E[1];
.global .align 1 .b8 _ZN34_INTERNAL_8807fe6e_4_k_cu_e23db3e06thrust24THRUST_300001_SM_1000_NS12placeholders2_9E[1];
.global .align 1 .b8 _ZN34_INTERNAL_8807fe6e_4_k_cu_e23db3e06thrust24THRUST_300001_SM_1000_NS12placeholders3_10E[1];
.global .align 1 .b8 _ZN34_INTERNAL_8807fe6e_4_k_cu_e23db3e06thrust24THRUST_300001_SM_1000_NS3seqE[1];
.global .align 1 .b8 _ZN34_INTERNAL_8807fe6e_4_k_cu_e23db3e06thrust24THRUST_300001_SM_1000_NS6deviceE[1];
.global .align 1 .b8 $str[4] = {37, 100, 10};

.visible .entry _Z9cspincudaPmS_P10SORTSTRUCTS1_(
	.param .u64 .ptr .align 1 _Z9cspincudaPmS_P10SORTSTRUCTS1__param_0,
	.param .u64 .ptr .align 1 _Z9cspincudaPmS_P10SORTSTRUCTS1__param_1,
	.param .u64 .ptr .align 1 _Z9cspincudaPmS_P10SORTSTRUCTS1__param_2,
	.param .u64 .ptr .align 1 _Z9cspincudaPmS_P10SORTSTRUCTS1__param_3
)
{
	.local .align 16 .b8 	__local_depot0[1056];
	.reg .b64 	%SP;
	.reg .b64 	%SPL;
	.reg .pred 	%p<23>;
	.reg .b32 	%r<57>;
	.reg .b32 	%f<11>;
	.reg .b64 	%rd<109>;
	// demoted variable
	.shared .align 4 .b8 _ZZ6reducePmS_E10partialSum[256];
	mov.u64 	%SPL, __local_depot0;
	cvta.local.u64 	%SP, %SPL;
	ld.param.u64 	%rd37, [_Z9cspincudaPmS_P10SORTSTRUCTS1__param_0];
	ld.param.u64 	%rd35, [_Z9cspincudaPmS_P10SORTSTRUCTS1__param_1];
	ld.param.u64 	%rd38, [_Z9cspincudaPmS_P10SORTSTRUCTS1__param_2];
	cvta.to.global.u64 	%rd1, %rd37;
	cvta.to.global.u64 	%rd2, %rd35;
	add.u64 	%rd3, %SPL, 1024;
	mov.u32 	%r1, %tid.x;
	mov.u32 	%r2, %ctaid.x;
	mov.u32 	%r56, %ntid.x;
	mad.lo.s32 	%r17, %r2, %r56, %r1;
	mov.u32 	%r18, %tid.y;
	mov.u32 	%r19, %ctaid.y;
	mov.u32 	%r20, %ntid.y;
	mad.lo.s32 	%r21, %r19, %r20, %r18;
	mov.u32 	%r22, %nctaid.x;
	mul.lo.s32 	%r23, %r22, %r56;
	mad.lo.s32 	%r4, %r23, %r21, %r17;
	cvta.to.global.u64 	%rd40, %rd38;
	cvt.u64.u32 	%rd4, %r4;
	mul.wide.u32 	%rd41, %r4, 8;
	add.s64 	%rd42, %rd40, %rd41;
	ld.global.u64 	%rd43, [%rd42];
	add.s64 	%rd44, %rd1, %rd41;
	st.global.u64 	[%rd44], %rd43;
	add.s32 	%r24, %r4, 128;
	mul.wide.u32 	%rd45, %r24, 8;
	add.s64 	%rd46, %rd40, %rd45;
	ld.global.u64 	%rd47, [%rd46];
	add.s64 	%rd48, %rd1, %rd45;
	st.global.u64 	[%rd48], %rd47;
	bar.sync 	0;
	mov.b64 	%rd98, 1;
$L__BB0_1:
	setp.lt.u32 	%p1, %r4, 256;
	mov.b32 	%r52, 0;
	mov.u32 	%r51, %r52;
	@%p1 bra 	$L__BB0_2;
	bra.uni 	$L__BB0_4;
$L__BB0_2:
	shl.b64 	%rd49, %rd4, 3;
	add.s64 	%rd50, %rd1, %rd49;
	ld.global.u64 	%rd8, [%rd50];
	and.b64  	%rd51, %rd8, %rd98;
	setp.eq.s64 	%p2, %rd51, 0;
	mov.b32 	%r51, 128;
	@%p2 bra 	$L__BB0_4;
	add.s64 	%rd53, %rd2, %rd49;
	st.global.u64 	[%rd53], %rd8;
	mov.b32 	%r29, 128;
	mov.u32 	%r51, %r52;
	mov.u32 	%r52, %r29;
$L__BB0_4:
	setp.gt.u32 	%p3, %r24, 255;
	@%p3 bra 	$L__BB0_8;
	ld.global.u64 	%rd9, [%rd48];
	and.b64  	%rd56, %rd9, %rd98;
	setp.eq.s64 	%p4, %rd56, 0;
	@%p4 bra 	$L__BB0_7;
	add.s32 	%r30, %r52, %r4;
	mul.wide.u32 	%rd57, %r30, 8;
	add.s64 	%rd58, %rd2, %rd57;
	st.global.u64 	[%rd58], %rd9;
	add.s32 	%r52, %r52, 128;
	bra.uni 	$L__BB0_8;
$L__BB0_7:
	add.s32 	%r31, %r51, %r4;
	mul.wide.u32 	%rd59, %r31, 8;
	add.s64 	%rd60, %rd1, %rd59;
	st.global.u64 	[%rd60], %rd9;
	add.s32 	%r51, %r51, 128;
$L__BB0_8:
	setp.eq.s32 	%p5, %r52, 0;
	@%p5 bra 	$L__BB0_13;
	shl.b64 	%rd62, %rd4, 3;
	add.s64 	%rd100, %rd2, %rd62;
	cvt.u64.u32 	%rd63, %r51;
	add.s64 	%rd64, %rd4, %rd63;
	shl.b64 	%rd65, %rd64, 3;
	add.s64 	%rd99, %rd1, %rd65;
	mov.b64 	%rd101, 0;
$L__BB0_10:
	add.s64 	%rd66, %rd4, %rd101;
	setp.gt.u64 	%p6, %rd66, 255;
	@%p6 bra 	$L__BB0_12;
	ld.global.u64 	%rd67, [%rd100];
	st.global.u64 	[%rd99], %rd67;
$L__BB0_12:
	add.s64 	%rd101, %rd101, 128;
	add.s64 	%rd100, %rd100, 1024;
	add.s64 	%rd99, %rd99, 1024;
	cvt.u64.u32 	%rd68, %r52;
	setp.lt.u64 	%p7, %rd101, %rd68;
	@%p7 bra 	$L__BB0_10;
$L__BB0_13:
	bar.sync 	0;
	shl.b64 	%rd98, %rd98, 1;
	setp.ne.s64 	%p8, %rd98, 0;
	@%p8 bra 	$L__BB0_1;
	add.u64 	%rd70, %SPL, 0;
	shl.b64 	%rd71, %rd4, 3;
	add.s64 	%rd72, %rd1, %rd71;
	ld.global.u64 	%rd105, [%rd72];
	add.s64 	%rd18, %rd70, %rd71;
	st.local.u64 	[%rd18], %rd105;
	bar.sync 	0;
	mul.wide.s32 	%rd73, %r17, 8;
	add.s64 	%rd19, %rd70, %rd73;
	shl.b32 	%r33, %r1, 2;
	mov.u32 	%r34, _ZZ6reducePmS_E10partialSum;
	add.s32 	%r12, %r34, %r33;
	setp.lt.u32 	%p9, %r56, 2;
	bar.sync 	0;
	ld.local.u64 	%rd74, [%rd19];
	cvt.rn.f32.u64 	%f1, %rd74;
	st.shared.f32 	[%r12], %f1;
	bar.sync 	0;
	@%p9 bra 	$L__BB0_19;
	mov.u32 	%r55, %r56;
$L__BB0_16:
	shr.u32 	%r14, %r55, 1;
	setp.ge.u32 	%p10, %r1, %r14;
	@%p10 bra 	$L__BB0_18;
	shl.b32 	%r35, %r14, 2;
	add.s32 	%r36, %r12, %r35;
	ld.shared.f32 	%f2, [%r36];
	ld.shared.f32 	%f3, [%r12];
	min.f32 	%f4, %f2, %f3;
	st.shared.f32 	[%r12], %f4;
$L__BB0_18:
	bar.sync 	0;
	setp.gt.u32 	%p11, %r55, 3;
	mov.u32 	%r55, %r14;
	@%p11 bra 	$L__BB0_16;
$L__BB0_19:
	mul.wide.u32 	%rd76, %r2, 8;
	add.s64 	%rd20, %rd3, %rd76;
	setp.ne.s32 	%p12, %r1, 0;
	@%p12 bra 	$L__BB0_21;
	ld.shared.f32 	%f5, [_ZZ6reducePmS_E10partialSum];
	cvt.rzi.u64.f32 	%rd106, %f5;
	st.local.u64 	[%rd20], %rd106;
	ld.local.v2.u64 	{%rd108, %rd107}, [%rd3];
$L__BB0_21:
	ld.param.u64 	%rd96, [_Z9cspincudaPmS_P10SORTSTRUCTS1__param_1];
	bar.sync 	0;
	min.u64 	%rd77, %rd108, %rd107;
	min.u64 	%rd78, %rd77, 4294967295;
	bar.sync 	0;
	cvta.to.global.u64 	%rd79, %rd96;
	st.global.u64 	[%rd79], %rd78;
	bar.sync 	0;
	setp.ne.s64 	%p13, %rd106, %rd78;
	setp.ne.s64 	%p14, %rd105, %rd106;
	or.pred  	%p15, %p13, %p14;
	@%p15 bra 	$L__BB0_23;
	add.u64 	%rd80, %SP, 1040;
	add.u64 	%rd81, %SPL, 1040;
	st.local.u32 	[%rd81], %r4;
	mov.u64 	%rd82, $str;
	cvta.global.u64 	%rd83, %rd82;
	{ // callseq 0, 0
	.param .b64 param0;
	st.param.b64 	[param0], %rd83;
	.param .b64 param1;
	st.param.b64 	[param1], %rd80;
	.param .b32 retval0;
	call.uni (retval0), 
	vprintf, 
	(
	param0, 
	param1
	);
	ld.param.b32 	%r37, [retval0];
	} // callseq 0
	st.local.u32 	[%rd81], %r2;
	{ // callseq 1, 0
	.param .b64 param0;
	st.param.b64 	[param0], %rd83;
	.param .b64 param1;
	st.param.b64 	[param1], %rd80;
	.param .b32 retval0;
	call.uni (retval0), 
	vprintf, 
	(
	param0, 
	param1
	);
	ld.param.b32 	%r39, [retval0];
	} // callseq 1
	st.local.u32 	[%rd81], %r1;
	{ // callseq 2, 0
	.param .b64 param0;
	st.param.b64 	[param0], %rd83;
	.param .b64 param1;
	st.param.b64 	[param1], %rd80;
	.param .b32 retval0;
	call.uni (retval0), 
	vprintf, 
	(
	param0, 
	param1
	);
	ld.param.b32 	%r41, [retval0];
	} // callseq 2
	mul.wide.u32 	%rd84, %r1, 8;
	add.s64 	%rd85, %rd1, %rd84;
	ld.global.u64 	%rd105, [%rd85+1024];
	st.local.u64 	[%rd18], %rd105;
$L__BB0_23:
	setp.lt.u32 	%p16, %r56, 2;
	membar.gl;
	bar.sync 	0;
	ld.local.u64 	%rd86, [%rd19];
	cvt.rn.f32.u64 	%f6, %rd86;
	st.shared.f32 	[%r12], %f6;
	bar.sync 	0;
	@%p16 bra 	$L__BB0_27;
$L__BB0_24:
	shr.u32 	%r16, %r56, 1;
	setp.ge.u32 	%p17, %r1, %r16;
	@%p17 bra 	$L__BB0_26;
	shl.b32 	%r43, %r16, 2;
	add.s32 	%r44, %r12, %r43;
	ld.shared.f32 	%f7, [%r44];
	ld.shared.f32 	%f8, [%r12];
	min.f32 	%f9, %f7, %f8;
	st.shared.f32 	[%r12], %f9;
$L__BB0_26:
	bar.sync 	0;
	setp.gt.u32 	%p18, %r56, 3;
	mov.u32 	%r56, %r16;
	@%p18 bra 	$L__BB0_24;
$L__BB0_27:
	setp.ne.s32 	%p19, %r1, 0;
	@%p19 bra 	$L__BB0_29;
	ld.shared.f32 	%f10, [_ZZ6reducePmS_E10partialSum];
	cvt.rzi.u64.f32 	%rd106, %f10;
	st.local.u64 	[%rd20], %rd106;
	ld.local.v2.u64 	{%rd108, %rd107}, [%rd3];
$L__BB0_29:
	ld.param.u64 	%rd97, [_Z9cspincudaPmS_P10SORTSTRUCTS1__param_1];
	bar.sync 	0;
	min.u64 	%rd89, %rd108, %rd107;
	min.u64 	%rd90, %rd89, 4294967295;
	bar.sync 	0;
	cvta.to.global.u64 	%rd91, %rd97;
	st.global.u64 	[%rd91+8], %rd90;
	bar.sync 	0;
	setp.ne.s64 	%p20, %rd106, %rd90;
	setp.ne.s64 	%p21, %rd105, %rd106;
	or.pred  	%p22, %p20, %p21;
	@%p22 bra 	$L__BB0_31;
	add.u64 	%rd92, %SP, 1040;
	add.u64 	%rd93, %SPL, 1040;
	st.local.u32 	[%rd93], %r4;
	mov.u64 	%rd94, $str;
	cvta.global.u64 	%rd95, %rd94;
	{ // callseq 3, 0
	.param .b64 param0;
	st.param.b64 	[param0], %rd95;
	.param .b64 param1;
	st.param.b64 	[param1], %rd92;
	.param .b32 retval0;
	call.uni (retval0), 
	vprintf, 
	(
	param0, 
	param1
	);
	ld.param.b32 	%r45, [retval0];
	} // callseq 3
	st.local.u32 	[%rd93], %r2;
	{ // callseq 4, 0
	.param .b64 param0;
	st.param.b64 	[param0], %rd95;
	.param .b64 param1;
	st.param.b64 	[param1], %rd92;
	.param .b32 retval0;
	call.uni (retval0), 
	vprintf, 
	(
	param0, 
	param1
	);
	ld.param.b32 	%r47, [retval0];
	} // callseq 4
	st.local.u32 	[%rd93], %r1;
	{ // callseq 5, 0
	.param .b64 param0;
	st.param.b64 	[param0], %rd95;
	.param .b64 param1;
	st.param.b64 	[param1], %rd92;
	.param .b32 retval0;
	call.uni (retval0), 
	vprintf, 
	(
	param0, 
	param1
	);
	ld.param.b32 	%r49, [retval0];
	} // callseq 5
$L__BB0_31:
	membar.gl;
	ret;

}
	// .globl	_ZN3cub18CUB_300001_SM_10006detail11EmptyKernelIvEEvv
.visible .entry _ZN3cub18CUB_300001_SM_10006detail11EmptyKernelIvEEvv()
{


	ret;

}


// ===== COMPILED SASS (sm_100) =====

	.target	sm_100

	.elftype	@"ET_EXEC"


//--------------------- .note.nv.tkinfo           --------------------------
	.section	.note.nv.tkinfo,"",@"SHT_NOTE"
	.sectionflags	@"SHF_NOTE_NV_TKINFO"
	.tkinfo
        /*0018*/ 	.word	0x00000002
        /*0030*/ 	.string	""
        /*0030*/ 	.string	"ptxas"
        /*0030*/ 	.string	"Cuda compilation tools, release 13.0, V13.0.88"
        /*0030*/ 	.string	"Build cuda_13.0.r13.0/compiler.36424714_0"
        /*0030*/ 	.string	"-arch sm_100 -m 64 "



//--------------------- .note.nv.cuinfo           --------------------------
	.section	.note.nv.cuinfo,"",@"SHT_NOTE"
	.sectionflags	@"SHF_NOTE_NV_CUINFO"
        /*0018*/ 	.short	0x0002
        /*001a*/ 	.short	0x0064
        /*001c*/ 	.short	0x0082
	.zero		2


//--------------------- .nv.info                  --------------------------
	.section	.nv.info,"",@"SHT_CUDA_INFO"
	.align	4


	//----- nvinfo : EIATTR_REGCOUNT
	.align		4
        /*0000*/ 	.byte	0x04, 0x2f
        /*0002*/ 	.short	(.L_47 - .L_46)
	.align		4
.L_46:
        /*0004*/ 	.word	index@(_Z9cspincudaPmS_P10SORTSTRUCTS1_)
        /*0008*/ 	.word	0x00000020


	//----- nvinfo : EIATTR_FRAME_SIZE
	.align		4
.L_47:
        /*000c*/ 	.byte	0x04, 0x11
        /*000e*/ 	.short	(.L_49 - .L_48)
	.align		4
.L_48:
        /*0010*/ 	.word	index@(_Z9cspincudaPmS_P10SORTSTRUCTS1_)
        /*0014*/ 	.word	0x00000420


	//----- nvinfo : EIATTR_REGCOUNT
	.align		4
.L_49:
        /*0018*/ 	.byte	0x04, 0x2f
        /*001a*/ 	.short	(.L_51 - .L_50)
	.align		4
.L_50:
        /*001c*/ 	.word	index@(_ZN3cub18CUB_300001_SM_10006detail11EmptyKernelIvEEvv)
        /*0020*/ 	.word	0x00000004


	//----- nvinfo : EIATTR_FRAME_SIZE
	.align		4
.L_51:
        /*0024*/ 	.byte	0x04, 0x11
        /*0026*/ 	.short	(.L_53 - .L_52)
	.align		4
.L_52:
        /*0028*/ 	.word	index@(_ZN3cub18CUB_300001_SM_10006detail11EmptyKernelIvEEvv)
        /*002c*/ 	.word	0x00000000


	//----- nvinfo : EIATTR_MIN_STACK_SIZE
	.align		4
.L_53:
        /*0030*/ 	.byte	0x04, 0x12
        /*0032*/ 	.short	(.L_55 - .L_54)
	.align		4
.L_54:
        /*0034*/ 	.word	index@(_ZN3cub18CUB_300001_SM_10006detail11EmptyKernelIvEEvv)
        /*0038*/ 	.word	0x00000000


	//----- nvinfo : EIATTR_MIN_STACK_SIZE
	.align		4
.L_55:
        /*003c*/ 	.byte	0x04, 0x12
        /*003e*/ 	.short	(.L_57 - .L_56)
	.align		4
.L_56:
        /*0040*/ 	.word	index@(_Z9cspincudaPmS_P10SORTSTRUCTS1_)
        /*0044*/ 	.word	0x00000420
.L_57:


//--------------------- .nv.compat                --------------------------
	.section	.nv.compat,"",@"SHT_CUDA_COMPAT_INFO"
	.align	4
        /*0000*/ 	.byte	0x02, 0x09, 0x00, 0x00, 0x02, 0x02, 0x01, 0x00, 0x02, 0x05, 0x05, 0x00, 0x03, 0x07, 0x01, 0x01
        /*0010*/ 	.byte	0x02, 0x03, 0x00, 0x00, 0x02, 0x06, 0x01, 0x00, 0x04, 0x0b, 0x08, 0x00, 0x09, 0x00, 0x00, 0x00
        /*0020*/ 	.byte	0x00, 0x00, 0x00, 0x00


//--------------------- .nv.info._ZN3cub18CUB_300001_SM_10006detail11EmptyKernelIvEEvv --------------------------
	.section	.nv.info._ZN3cub18CUB_300001_SM_10006detail11EmptyKernelIvEEvv,"",@"SHT_CUDA_INFO"
	.sectionflags	@""
	.align	4


	//----- nvinfo : EIATTR_CUDA_API_VERSION
	.align		4
        /*0000*/ 	.byte	0x04, 0x37
        /*0002*/ 	.short	(.L_59 - .L_58)
.L_58:
        /*0004*/ 	.word	0x00000082


	//----- nvinfo : EIATTR_SPARSE_MMA_MASK
	.align		4
.L_59:
        /*0008*/ 	.byte	0x03, 0x50
        /*000a*/ 	.short	0x0000


	//----- nvinfo : EIATTR_MAXREG_COUNT
	.align		4
        /*000c*/ 	.byte	0x03, 0x1b
        /*000e*/ 	.short	0x00ff


	//----- nvinfo : EIATTR_MERCURY_ISA_VERSION
	.align		4
        /*0010*/ 	.byte	0x03, 0x5f
        /*0012*/ 	.short	0x0101


	//----- nvinfo : EIATTR_VRC_CTA_INIT_COUNT
	.align		4
        /*0014*/ 	.byte	0x02, 0x4a
	.zero		1
	.zero		1


	//----- nvinfo : EIATTR_EXIT_INSTR_OFFSETS
	.align		4
        /*0018*/ 	.byte	0x04, 0x1c
        /*001a*/ 	.short	(.L_61 - .L_60)


	//   ....[0]....
.L_60:
        /*001c*/ 	.word	0x00000010


	//----- nvinfo : EIATTR_SW_WAR
	.align		4
.L_61:
        /*0020*/ 	.byte	0x04, 0x36
        /*0022*/ 	.short	(.L_63 - .L_62)
.L_62:
        /*0024*/ 	.word	0x00000008
.L_63:


//--------------------- .nv.info._Z9cspincudaPmS_P10SORTSTRUCTS1_ --------------------------
	.section	.nv.info._Z9cspincudaPmS_P10SORTSTRUCTS1_,"",@"SHT_CUDA_INFO"
	.sectionflags	@""
	.align	4


	//----- nvinfo : EIATTR_CUDA_API_VERSION
	.align		4
        /*0000*/ 	.byte	0x04, 0x37
        /*0002*/ 	.short	(.L_65 - .L_64)
.L_64:
        /*0004*/ 	.word	0x00000082


	//----- nvinfo : EIATTR_KPARAM_INFO
	.align		4
.L_65:
        /*0008*/ 	.byte	0x04, 0x17
        /*000a*/ 	.short	(.L_67 - .L_66)
.L_66:
        /*000c*/ 	.word	0x00000000
        /*0010*/ 	.short	0x0003
        /*0012*/ 	.short	0x0018
        /*0014*/ 	.byte	0x00, 0xf5, 0x21, 0x00


	//----- nvinfo : EIATTR_KPARAM_INFO
	.align		4
.L_67:
        /*0018*/ 	.byte	0x04, 0x17
        /*001a*/ 	.short	(.L_69 - .L_68)
.L_68:
        /*001c*/ 	.word	0x00000000
        /*0020*/ 	.short	0x0002
        /*0022*/ 	.short	0x0010
        /*0024*/ 	.byte	0x00, 0xf5, 0x21, 0x00


	//----- nvinfo : EIATTR_KPARAM_INFO
	.align		4
.L_69:
        /*0028*/ 	.byte	0x04, 0x17
        /*002a*/ 	.short	(.L_71 - .L_70)
.L_70:
        /*002c*/ 	.word	0x00000000
        /*0030*/ 	.short	0x0001
        /*0032*/ 	.short	0x0008
        /*0034*/ 	.byte	0x00, 0xf5, 0x21, 0x00


	//----- nvinfo : EIATTR_KPARAM_INFO
	.align		4
.L_71:
        /*0038*/ 	.byte	0x04, 0x17
        /*003a*/ 	.short	(.L_73 - .L_72)
.L_72:
        /*003c*/ 	.word	0x00000000
        /*0040*/ 	.short	0x0000
        /*0042*/ 	.short	0x0000
        /*0044*/ 	.byte	0x00, 0xf5, 0x21, 0x00


	//----- nvinfo : EIATTR_SPARSE_MMA_MASK
	.align		4
.L_73:
        /*0048*/ 	.byte	0x03, 0x50
        /*004a*/ 	.short	0x0000


	//----- nvinfo : EIATTR_MAXREG_COUNT
	.align		4
        /*004c*/ 	.byte	0x03, 0x1b
        /*004e*/ 	.short	0x00ff


	//----- nvinfo : EIATTR_NUM_BARRIERS
	.align		4
        /*0050*/ 	.byte	0x02, 0x4c
        /*0052*/ 	.byte	0x01
	.zero		1


	//----- nvinfo : EIATTR_EXTERNS
	.align		4
        /*0054*/ 	.byte	0x04, 0x0f
        /*0056*/ 	.short	(.L_75 - .L_74)


	//   ....[0]....
	.align		4
.L_74:
        /*0058*/ 	.word	index@(vprintf)


	//----- nvinfo : EIATTR_MERCURY_ISA_VERSION
	.align		4
.L_75:
        /*005c*/ 	.byte	0x03, 0x5f
        /*005e*/ 	.short	0x0101


	//----- nvinfo : EIATTR_VRC_CTA_INIT_COUNT
	.align		4
        /*0060*/ 	.byte	0x02, 0x4a
	.zero		1
	.zero		1


	//----- nvinfo : EIATTR_SYSCALL_OFFSETS
	.align		4
        /*0064*/ 	.byte	0x04, 0x46
        /*0066*/ 	.short	(.L_77 - .L_76)


	//   ....[0]....
.L_76:
        /*0068*/ 	.word	0x00000b80


	//   ....[1]....
        /*006c*/ 	.word	0x00000c60


	//   ....[2]....
        /*0070*/ 	.word	0x00000d00


	//   ....[3]....
        /*0074*/ 	.word	0x00001220


	//   ....[4]....
        /*0078*/ 	.word	0x000012c0


	//   ....[5]....
        /*007c*/ 	.word	0x00001350


	//----- nvinfo : EIATTR_EXIT_INSTR_OFFSETS
	.align		4
.L_77:
        /*0080*/ 	.byte	0x04, 0x1c
        /*0082*/ 	.short	(.L_79 - .L_78)


	//   ....[0]....
.L_78:
        /*0084*/ 	.word	0x00001400


	//----- nvinfo : EIATTR_CRS_STACK_SIZE
	.align		4
.L_79:
        /*0088*/ 	.byte	0x04, 0x1e
        /*008a*/ 	.short	(.L_81 - .L_80)
.L_80:
        /*008c*/ 	.word	0x00000000


	//----- nvinfo : EIATTR_CBANK_PARAM_SIZE
	.align		4
.L_81:
        /*0090*/ 	.byte	0x03, 0x19
        /*0092*/ 	.short	0x0020


	//----- nvinfo : EIATTR_PARAM_CBANK
	.align		4
        /*0094*/ 	.byte	0x04, 0x0a
        /*0096*/ 	.short	(.L_83 - .L_82)
	.align		4
.L_82:
        /*0098*/ 	.word	index@(.nv.constant0._Z9cspincudaPmS_P10SORTSTRUCTS1_)
        /*009c*/ 	.short	0x0380
        /*009e*/ 	.short	0x0020


	//----- nvinfo : EIATTR_SW_WAR
	.align		4
.L_83:
        /*00a0*/ 	.byte	0x04, 0x36
        /*00a2*/ 	.short	(.L_85 - .L_84)
.L_84:
        /*00a4*/ 	.word	0x00000008
.L_85:


//--------------------- .nv.callgraph             --------------------------
	.section	.nv.callgraph,"",@"SHT_CUDA_CALLGRAPH"
	.align	4
	.sectionentsize	8
	.align		4
        /*0000*/ 	.word	0x00000000
	.align		4
        /*0004*/ 	.word	0xffffffff
	.align		4
        /*0008*/ 	.word	index@(_Z9cspincudaPmS_P10SORTSTRUCTS1_)
	.align		4
        /*000c*/ 	.word	index@(vprintf)
	.align		4
        /*0010*/ 	.word	0x00000000
	.align		4
        /*0014*/ 	.word	0xfffffffe
	.align		4
        /*0018*/ 	.word	0x00000000
	.align		4
        /*001c*/ 	.word	0xfffffffd
	.align		4
        /*0020*/ 	.word	0x00000000
	.align		4
        /*0024*/ 	.word	0xfffffffc


//--------------------- .nv.constant4             --------------------------
	.section	.nv.constant4,"a",@progbits
	.align	8
	.align		8
.nv.constant4:
        /*0000*/ 	.dword	_ZN34_INTERNAL_8807fe6e_4_k_cu_e23db3e04cuda3std3__45__cpo5beginE
	.align		8
        /*0008*/ 	.dword	_ZN34_INTERNAL_8807fe6e_4_k_cu_e23db3e04cuda3std3__45__cpo3endE
	.align		8
        /*0010*/ 	.dword	_ZN34_INTERNAL_8807fe6e_4_k_cu_e23db3e04cuda3std3__45__cpo6cbeginE
	.align		8
        /*0018*/ 	.dword	_ZN34_INTERNAL_8807fe6e_4_k_cu_e23db3e04cuda3std3__45__cpo4cendE
	.align		8
        /*0020*/ 	.dword	_ZN34_INTERNAL_8807fe6e_4_k_cu_e23db3e04cuda3std3__45__cpo6rbeginE
	.align		8
        /*0028*/ 	.dword	_ZN34_INTERNAL_8807fe6e_4_k_cu_e23db3e04cuda3std3__45__cpo4rendE
	.align		8
        /*0030*/ 	.dword	_ZN34_INTERNAL_8807fe6e_4_k_cu_e23db3e04cuda3std3__45__cpo7crbeginE
	.align		8
        /*0038*/ 	.dword	_ZN34_INTERNAL_8807fe6e_4_k_cu_e23db3e04cuda3std3__45__cpo5crendE
	.align		8
        /*0040*/ 	.dword	_ZN34_INTERNAL_8807fe6e_4_k_cu_e23db3e04cuda3std3__436_GLOBAL__N__8807fe6e_4_k_cu_e23db3e06ignoreE
	.align		8
        /*0048*/ 	.dword	_ZN34_INTERNAL_8807fe6e_4_k_cu_e23db3e04cuda3std3__419piecewise_constructE
	.align		8
        /*0050*/ 	.dword	_ZN34_INTERNAL_8807fe6e_4_k_cu_e23db3e04cuda3std3__48in_placeE
	.align		8
        /*0058*/ 	.dword	_ZN34_INTERNAL_8807fe6e_4_k_cu_e23db3e04cuda3std3__420unreachable_sentinelE
	.align		8
        /*0060*/ 	.dword	_ZN34_INTERNAL_8807fe6e_4_k_cu_e23db3e04cuda3std3__47nulloptE
	.align		8
        /*0068*/ 	.dword	_ZN34_INTERNAL_8807fe6e_4_k_cu_e23db3e04cuda3std3__48unexpectE
	.align		8
        /*0070*/ 	.dword	_ZN34_INTERNAL_8807fe6e_4_k_cu_e23db3e04cuda3std6ranges3__45__cpo4swapE
	.align		8
        /*0078*/ 	.dword	_ZN34_INTERNAL_8807fe6e_4_k_cu_e23db3e04cuda3std6ranges3__45__cpo9iter_moveE
	.align		8
        /*0080*/ 	.dword	_ZN34_INTERNAL_8807fe6e_4_k_cu_e23db3e04cuda3std6ranges3__45__cpo5beginE
	.align		8
        /*0088*/ 	.dword	_ZN34_INTERNAL_8807fe6e_4_k_cu_e23db3e04cuda3std6ranges3__45__cpo3endE
	.align		8
        /*0090*/ 	.dword	_ZN34_INTERNAL_8807fe6e_4_k_cu_e23db3e04cuda3std6ranges3__45__cpo6cbeginE
	.align		8
        /*0098*/ 	.dword	_ZN34_INTERNAL_8807fe6e_4_k_cu_e23db3e04cuda3std6ranges3__45__cpo4cendE
	.align		8
        /*00a0*/ 	.dword	_ZN34_INTERNAL_8807fe6e_4_k_cu_e23db3e04cuda3std6ranges3__45__cpo7advanceE
	.align		8
        /*00a8*/ 	.dword	_ZN34_INTERNAL_8807fe6e_4_k_cu_e23db3e04cuda3std6ranges3__45__cpo9iter_swapE
	.align		8
        /*00b0*/ 	.dword	_ZN34_INTERNAL_8807fe6e_4_k_cu_e23db3e04cuda3std6ranges3__45__cpo4nextE
	.align		8
        /*00b8*/ 	.dword	_ZN34_INTERNAL_8807fe6e_4_k_cu_e23db3e04cuda3std6ranges3__45__cpo4prevE
	.align		8
        /*00c0*/ 	.dword	_ZN34_INTERNAL_8807fe6e_4_k_cu_e23db3e04cuda3std6ranges3__45__cpo4dataE
	.align		8
        /*00c8*/ 	.dword	_ZN34_INTERNAL_8807fe6e_4_k_cu_e23db3e04cuda3std6ranges3__45__cpo5cdataE
	.align		8
        /*00d0*/ 	.dword	_ZN34_INTERNAL_8807fe6e_4_k_cu_e23db3e04cuda3std6ranges3__45__cpo4sizeE
	.align		8
        /*00d8*/ 	.dword	_ZN34_INTERNAL_8807fe6e_4_k_cu_e23db3e04cuda3std6ranges3__45__cpo5ssizeE
	.align		8
        /*00e0*/ 	.dword	_ZN34_INTERNAL_8807fe6e_4_k_cu_e23db3e04cuda3std6ranges3__45__cpo8distanceE
	.align		8
        /*00e8*/ 	.dword	_ZN34_INTERNAL_8807fe6e_4_k_cu_e23db3e06thrust24THRUST_300001_SM_1000_NS8cuda_cub3parE
	.align		8
        /*00f0*/ 	.dword	_ZN34_INTERNAL_8807fe6e_4_k_cu_e23db3e06thrust24THRUST_300001_SM_1000_NS8cuda_cub10par_nosyncE
	.align		8
        /*00f8*/ 	.dword	_ZN34_INTERNAL_8807fe6e_4_k_cu_e23db3e06thrust24THRUST_300001_SM_1000_NS6system6detail10sequential3seqE
	.align		8
        /*0100*/ 	.dword	_ZN34_INTERNAL_8807fe6e_4_k_cu_e23db3e06thrust24THRUST_300001_SM_1000_NS6system3cpp3parE
	.align		8
        /*0108*/ 	.dword	_ZN34_INTERNAL_8807fe6e_4_k_cu_e23db3e06thrust24THRUST_300001_SM_1000_NS12placeholders2_1E
	.align		8
        /*0110*/ 	.dword	_ZN34_INTERNAL_8807fe6e_4_k_cu_e23db3e06thrust24THRUST_300001_SM_1000_NS12placeholders2_2E
	.align		8
        /*0118*/ 	.dword	_ZN34_INTERNAL_8807fe6e_4_k_cu_e23db3e06thrust24THRUST_300001_SM_1000_NS12placeholders2_3E
	.align		8
        /*0120*/ 	.dword	_ZN34_INTERNAL_8807fe6e_4_k_cu_e23db3e06thrust24THRUST_300001_SM_1000_NS12placeholders2_4E
	.align		8
        /*0128*/ 	.dword	_ZN34_INTERNAL_8807fe6e_4_k_cu_e23db3e06thrust24THRUST_300001_SM_1000_NS12placeholders2_5E
	.align		8
        /*0130*/ 	.dword	_ZN34_INTERNAL_8807fe6e_4_k_cu_e23db3e06thrust24THRUST_300001_SM_1000_NS12placeholders2_6E
	.align		8
        /*0138*/ 	.dword	_ZN34_INTERNAL_8807fe6e_4_k_cu_e23db3e06thrust24THRUST_300001_SM_1000_NS12placeholders2_7E
	.align		8
        /*0140*/ 	.dword	_ZN34_INTERNAL_8807fe6e_4_k_cu_e23db3e06thrust24THRUST_300001_SM_1000_NS12placeholders2_8E
	.align		8
        /*0148*/ 	.dword	_ZN34_INTERNAL_8807fe6e_4_k_cu_e23db3e06thrust24THRUST_300001_SM_1000_NS12placeholders2_9E
	.align		8
        /*0150*/ 	.dword	_ZN34_INTERNAL_8807fe6e_4_k_cu_e23db3e06thrust24THRUST_300001_SM_1000_NS12placeholders3_10E
	.align		8
        /*0158*/ 	.dword	_ZN34_INTERNAL_8807fe6e_4_k_cu_e23db3e06thrust24THRUST_300001_SM_1000_NS3seqE
	.align		8
        /*0160*/ 	.dword	_ZN34_INTERNAL_8807fe6e_4_k_cu_e23db3e06thrust24THRUST_300001_SM_1000_NS6deviceE
	.align		8
        /*0168*/ 	.dword	$str
	.align		8
        /*0170*/ 	.dword	vprintf


//--------------------- .text._ZN3cub18CUB_300001_SM_10006detail11EmptyKernelIvEEvv --------------------------
	.section	.text._ZN3cub18CUB_300001_SM_10006detail11EmptyKernelIvEEvv,"ax",@progbits
	.align	128
        .global         _ZN3cub18CUB_300001_SM_10006detail11EmptyKernelIvEEvv
        .type           _ZN3cub18CUB_300001_SM_10006detail11EmptyKernelIvEEvv,@function
        .size           _ZN3cub18CUB_300001_SM_10006detail11EmptyKernelIvEEvv,(.L_x_23 - _ZN3cub18CUB_300001_SM_10006detail11EmptyKernelIvEEvv)
        .other          _ZN3cub18CUB_300001_SM_10006detail11EmptyKernelIvEEvv,@"STO_CUDA_ENTRY STV_DEFAULT"
_ZN3cub18CUB_300001_SM_10006detail11EmptyKernelIvEEvv:
.text._ZN3cub18CUB_300001_SM_10006detail11EmptyKernelIvEEvv:
[----:B------:R-:W-:Y:S01]  /*0000*/  LDC R1, c[0x0][0x37c] ;  /* 0x0000df00ff017b82 */ /* 0x000fe20000000800 */
[----:B------:R-:W-:Y:S05]  /*0010*/  EXIT ;  /* 0x000000000000794d */ /* 0x000fea0003800000 */
.L_x_0:
[----:B------:R-:W-:-:S00]  /*0020*/  BRA `(.L_x_0) ;  /* 0xfffffffc00fc7947 */ /* 0x000fc0000383ffff */
[----:B------:R-:W-:-:S00]  /*0030*/  NOP ;  /* 0x0000000000007918 */ /* 0x000fc00000000000 */
        /* <DEDUP_REMOVED lines=12> */
.L_x_23:


//--------------------- .text._Z9cspincudaPmS_P10SORTSTRUCTS1_ --------------------------
	.section	.text._Z9cspincudaPmS_P10SORTSTRUCTS1_,"ax",@progbits
	.align	128
        .global         _Z9cspincudaPmS_P10SORTSTRUCTS1_
        .type           _Z9cspincudaPmS_P10SORTSTRUCTS1_,@function
        .size           _Z9cspincudaPmS_P10SORTSTRUCTS1_,(.L_x_24 - _Z9cspincudaPmS_P10SORTSTRUCTS1_)
        .other          _Z9cspincudaPmS_P10SORTSTRUCTS1_,@"STO_CUDA_ENTRY STV_DEFAULT"
_Z9cspincudaPmS_P10SORTSTRUCTS1_:
.text._Z9cspincudaPmS_P10SORTSTRUCTS1_:
[----:B------:R-:W0:Y:S01]  /*0000*/  LDC R1, c[0x0][0x37c] ;  /* 0x0000df00ff017b82 */ /* 0x000e220000000800 */
[----:B------:R-:W1:Y:S01]  /*0010*/  S2R R29, SR_TID.Y ;  /* 0x00000000001d7919 */ /* 0x000e620000002200 */
[----:B------:R-:W2:Y:S06]  /*0020*/  LDCU UR40, c[0x0][0x2fc] ;  /* 0x00005f80ff2877ac */ /* 0x000eac0008000800 */
[----:B------:R-:W1:Y:S01]  /*0030*/  S2UR UR5, SR_CTAID.Y ;  /* 0x00000000000579c3 */ /* 0x000e620000002600 */
[----:B0-----:R-:W-:Y:S01]  /*0040*/  VIADD R1, R1, 0xfffffbe0 ;  /* 0xfffffbe001017836 */ /* 0x001fe20000000000 */
[----:B------:R-:W0:Y:S01]  /*0050*/  S2R R2, SR_TID.X ;  /* 0x0000000000027919 */ /* 0x000e220000002100 */
[----:B------:R-:W3:Y:S01]  /*0060*/  LDCU UR38, c[0x0][0x360] ;  /* 0x00006c00ff2677ac */ /* 0x000ee20008000800 */
[----:B------:R-:W4:Y:S04]  /*0070*/  LDCU.64 UR36, c[0x0][0x358] ;  /* 0x00006b00ff2477ac */ /* 0x000f280008000a00 */
[----:B------:R-:W0:Y:S08]  /*0080*/  LDC R3, c[0x0][0x360] ;  /* 0x0000d800ff037b82 */ /* 0x000e300000000800 */
[----:B------:R-:W1:Y:S01]  /*0090*/  LDC R0, c[0x0][0x364] ;  /* 0x0000d900ff007b82 */ /* 0x000e620000000800 */
[----:B------:R-:W3:Y:S07]  /*00a0*/  LDCU UR4, c[0x0][0x370] ;  /* 0x00006e00ff0477ac */ /* 0x000eee0008000800 */
[----:B------:R-:W0:Y:S08]  /*00b0*/  S2UR UR42, SR_CTAID.X ;  /* 0x00000000002a79c3 */ /* 0x000e300000002500 */
[----:B------:R-:W5:Y:S01]  /*00c0*/  LDC.64 R10, c[0x0][0x390] ;  /* 0x0000e400ff0a7b82 */ /* 0x000f620000000a00 */
[----:B---3--:R-:W-:Y:S01]  /*00d0*/  UIMAD UR4, UR38, UR4, URZ ;  /* 0x00000004260472a4 */ /* 0x008fe2000f8e02ff */
[----:B-1----:R-:W-:-:S06]  /*00e0*/  IMAD R29, R0, UR5, R29 ;  /* 0x00000005001d7c24 */ /* 0x002fcc000f8e021d */
[----:B------:R-:W1:Y:S01]  /*00f0*/  LDC.64 R4, c[0x0][0x380] ;  /* 0x0000e000ff047b82 */ /* 0x000e620000000a00 */
[----:B0-----:R-:W-:-:S04]  /*0100*/  IMAD R28, R3, UR42, R2 ;  /* 0x0000002a031c7c24 */ /* 0x001fc8000f8e0202 */
[----:B------:R-:W-:-:S04]  /*0110*/  IMAD R29, R29, UR4, R28 ;  /* 0x000000041d1d7c24 */ /* 0x000fc8000f8e021c */
[----:B-----5:R-:W-:-:S06]  /*0120*/  IMAD.WIDE.U32 R6, R29, 0x8, R10 ;  /* 0x000000081d067825 */ /* 0x020fcc00078e000a */
[----:B----4-:R-:W3:Y:S01]  /*0130*/  LDG.E.64 R6, desc[UR36][R6.64] ;  /* 0x0000002406067981 */ /* 0x010ee2000c1e1b00 */
[C---:B------:R-:W-:Y:S02]  /*0140*/  VIADD R0, R29.reuse, 0x80 ;  /* 0x000000801d007836 */ /* 0x040fe40000000000 */
[----:B-1----:R-:W-:-:S04]  /*0150*/  IMAD.WIDE.U32 R8, R29, 0x8, R4 ;  /* 0x000000081d087825 */ /* 0x002fc800078e0004 */
[C---:B------:R-:W-:Y:S01]  /*0160*/  IMAD.WIDE.U32 R10, R0.reuse, 0x8, R10 ;  /* 0x00000008000a7825 */ /* 0x040fe200078e000a */
[----:B---3--:R0:W-:Y:S05]  /*0170*/  STG.E.64 desc[UR36][R8.64], R6 ;  /* 0x0000000608007986 */ /* 0x0081ea000c101b24 */
[----:B------:R-:W3:Y:S01]  /*0180*/  LDG.E.64 R10, desc[UR36][R10.64] ;  /* 0x000000240a0a7981 */ /* 0x000ee2000c1e1b00 */
[----:B------:R-:W-:Y:S01]  /*0190*/  IMAD.WIDE.U32 R4, R0, 0x8, R4 ;  /* 0x0000000800047825 */ /* 0x000fe200078e0004 */
[----:B------:R-:W1:Y:S01]  /*01a0*/  LDCU UR39, c[0x0][0x2f8] ;  /* 0x00005f00ff2777ac */ /* 0x000e620008000800 */
[----:B------:R-:W-:Y:S01]  /*01b0*/  R2UR UR41, R1 ;  /* 0x00000000012972ca */ /* 0x000fe200000e0000 */
[----:B------:R-:W-:Y:S01]  /*01c0*/  UMOV UR5, 0x1 ;  /* 0x0000000100057882 */ /* 0x000fe20000000000 */
[----:B------:R-:W-:-:S11]  /*01d0*/  UMOV UR4, URZ ;  /* 0x000000ff00047c82 */ /* 0x000fd60008000000 */
[----:B-1----:R-:W-:-:S04]  /*01e0*/  UIADD3 UR39, UP0, UPT, UR41, UR39, URZ ;  /* 0x0000002729277290 */ /* 0x002fc8000ff1e0ff */
[----:B--2---:R-:W-:Y:S01]  /*01f0*/  UIADD3.X UR40, UPT, UPT, URZ, UR40, URZ, UP0, !UPT ;  /* 0x00000028ff287290 */ /* 0x004fe200087fe4ff */
[----:B---3--:R0:W-:Y:S01]  /*0200*/  STG.E.64 desc[UR36][R4.64], R10 ;  /* 0x0000000a04007986 */ /* 0x0081e2000c101b24 */
[----:B------:R-:W-:Y:S10]  /*0210*/  BAR.SYNC.DEFER_BLOCKING 0x0 ;  /* 0x0000000000007b1d */ /* 0x000ff40000010000 */
.L_x_8:
[----:B------:R-:W-:Y:S01]  /*0220*/  ISETP.GE.U32.AND P0, PT, R29, 0x100, PT ;  /* 0x000001001d00780c */ /* 0x000fe20003f06070 */
[----:B------:R-:W-:Y:S01]  /*0230*/  BSSY.RECONVERGENT B0, `(.L_x_1) ;  /* 0x0000014000007945 */ /* 0x000fe20003800200 */
[----:B------:R-:W-:Y:S01]  /*0240*/  ISETP.GT.U32.AND P1, PT, R0, 0xff, PT ;  /* 0x000000ff0000780c */ /* 0x000fe20003f24070 */
[----:B0-----:R-:W-:Y:S02]  /*0250*/  IMAD.MOV.U32 R6, RZ, RZ, RZ ;  /* 0x000000ffff067224 */ /* 0x001fe400078e00ff */
[----:B------:R-:W-:-:S08]  /*0260*/  IMAD.MOV.U32 R14, RZ, RZ, RZ ;  /* 0x000000ffff0e7224 */ /* 0x000fd000078e00ff */
[----:B--2---:R-:W-:Y:S05]  /*0270*/  @P0 BRA `(.L_x_2) ;  /* 0x00000000003c0947 */ /* 0x004fea0003800000 */
[----:B------:R-:W0:Y:S01]  /*0280*/  LDCU.64 UR6, c[0x0][0x380] ;  /* 0x00007000ff0677ac */ /* 0x000e220008000a00 */
[----:B------:R-:W-:Y:S01]  /*0290*/  IMAD.SHL.U32 R11, R29, 0x8, RZ ;  /* 0x000000081d0b7824 */ /* 0x000fe200078e00ff */
[----:B------:R-:W-:-:S04]  /*02a0*/  SHF.R.U32.HI R12, RZ, 0x1d, R29 ;  /* 0x0000001dff0c7819 */ /* 0x000fc8000001161d */
[----:B0-----:R-:W-:-:S04]  /*02b0*/  IADD3 R8, P0, PT, R11, UR6, RZ ;  /* 0x000000060b087c10 */ /* 0x001fc8000ff1e0ff */
[----:B------:R-:W-:-:S06]  /*02c0*/  IADD3.X R9, PT, PT, R12, UR7, RZ, P0, !PT ;  /* 0x000000070c097c10 */ /* 0x000fcc00087fe4ff */
[----:B------:R-:W2:Y:S02]  /*02d0*/  LDG.E.64 R8, desc[UR36][R8.64] ;  /* 0x0000002408087981 */ /* 0x000ea4000c1e1b00 */
[----:B--2---:R-:W-:-:S04]  /*02e0*/  LOP3.LUT P0, RZ, R8, UR5, RZ, 0xc0, !PT ;  /* 0x0000000508ff7c12 */ /* 0x004fc8000f80c0ff */
[----:B------:R-:W-:-:S13]  /*02f0*/  LOP3.LUT P0, RZ, R9, UR4, RZ, 0xc0, P0 ;  /* 0x0000000409ff7c12 */ /* 0x000fda000800c0ff */
[----:B------:R-:W0:Y:S01]  /*0300*/  @P0 LDC.64 R14, c[0x0][0x388] ;  /* 0x0000e200ff0e0b82 */ /* 0x000e220000000a00 */
[----:B------:R-:W-:Y:S01]  /*0310*/  @P0 IMAD.MOV.U32 R6, RZ, RZ, 0x80 ;  /* 0x00000080ff060424 */ /* 0x000fe200078e00ff */
[----:B0-----:R-:W-:Y:S01]  /*0320*/  @P0 IADD3 R10, P2, PT, R11, R14, RZ ;  /* 0x0000000e0b0a0210 */ /* 0x001fe20007f5e0ff */
[----:B------:R-:W-:Y:S02]  /*0330*/  IMAD.MOV.U32 R14, RZ, RZ, 0x80 ;  /* 0x00000080ff0e7424 */ /* 0x000fe400078e00ff */
[----:B------:R-:W-:Y:S02]  /*0340*/  @P0 IMAD.MOV.U32 R14, RZ, RZ, RZ ;  /* 0x000000ffff0e0224 */ /* 0x000fe400078e00ff */
[----:B------:R-:W-:-:S05]  /*0350*/  @P0 IMAD.X R11, R12, 0x1, R15, P2 ;  /* 0x000000010c0b0824 */ /* 0x000fca00010e060f */
[----:B------:R0:W-:Y:S03]  /*0360*/  @P0 STG.E.64 desc[UR36][R10.64], R8 ;  /* 0x000000080a000986 */ /* 0x0001e6000c101b24 */
.L_x_2:
[----:B------:R-:W-:Y:S05]  /*0370*/  BSYNC.RECONVERGENT B0 ;  /* 0x0000000000007941 */ /* 0x000fea0003800200 */
.L_x_1:
[----:B------:R-:W-:Y:S04]  /*0380*/  BSSY.RECONVERGENT B0, `(.L_x_3) ;  /* 0x000000f000007945 */ /* 0x000fe80003800200 */
[----:B------:R-:W-:Y:S05]  /*0390*/  @P1 BRA `(.L_x_4) ;  /* 0x0000000000341947 */ /* 0x000fea0003800000 */
[----:B0-----:R-:W2:Y:S02]  /*03a0*/  LDG.E.64 R8, desc[UR36][R4.64] ;  /* 0x0000002404087981 */ /* 0x001ea4000c1e1b00 */
[----:B--2---:R-:W-:-:S04]  /*03b0*/  LOP3.LUT P0, RZ, R8, UR5, RZ, 0xc0, !PT ;  /* 0x0000000508ff7c12 */ /* 0x004fc8000f80c0ff */
[----:B------:R-:W-:-:S13]  /*03c0*/  LOP3.LUT P0, RZ, R9, UR4, RZ, 0xc0, P0 ;  /* 0x0000000409ff7c12 */ /* 0x000fda000800c0ff */
[----:B------:R-:W0:Y:S01]  /*03d0*/  @P0 LDC.64 R10, c[0x0][0x388] ;  /* 0x0000e200ff0a0b82 */ /* 0x000e220000000a00 */
[C---:B------:R-:W-:Y:S02]  /*03e0*/  @P0 IMAD.IADD R3, R29.reuse, 0x1, R6 ;  /* 0x000000011d030824 */ /* 0x040fe400078e0206 */
[----:B------:R-:W-:Y:S02]  /*03f0*/  @!P0 IMAD.IADD R7, R29, 0x1, R14 ;  /* 0x000000011d078824 */ /* 0x000fe400078e020e */
[----:B------:R-:W-:Y:S02]  /*0400*/  @P0 VIADD R6, R6, 0x80 ;  /* 0x0000008006060836 */ /* 0x000fe40000000000 */
[----:B------:R-:W-:Y:S01]  /*0410*/  @!P0 VIADD R14, R14, 0x80 ;  /* 0x000000800e0e8836 */ /* 0x000fe20000000000 */
[----:B------:R-:W1:Y:S01]  /*0420*/  @!P0 LDC.64 R12, c[0x0][0x380] ;  /* 0x0000e000ff0c8b82 */ /* 0x000e620000000a00 */
[----:B0-----:R-:W-:-:S05]  /*0430*/  @P0 IMAD.WIDE.U32 R10, R3, 0x8, R10 ;  /* 0x00000008030a0825 */ /* 0x001fca00078e000a */
[----:B------:R2:W-:Y:S01]  /*0440*/  @P0 STG.E.64 desc[UR36][R10.64], R8 ;  /* 0x000000080a000986 */ /* 0x0005e2000c101b24 */
[----:B-1----:R-:W-:-:S05]  /*0450*/  @!P0 IMAD.WIDE.U32 R12, R7, 0x8, R12 ;  /* 0x00000008070c8825 */ /* 0x002fca00078e000c */
[----:B------:R2:W-:Y:S02]  /*0460*/  @!P0 STG.E.64 desc[UR36][R12.64], R8 ;  /* 0x000000080c008986 */ /* 0x0005e4000c101b24 */
.L_x_4:
[----:B------:R-:W-:Y:S05]  /*0470*/  BSYNC.RECONVERGENT B0 ;  /* 0x0000000000007941 */ /* 0x000fea0003800200 */
.L_x_3:
[----:B------:R-:W-:Y:S01]  /*0480*/  ISETP.NE.AND P0, PT, R6, RZ, PT ;  /* 0x000000ff0600720c */ /* 0x000fe20003f05270 */
[----:B------:R-:W-:-:S12]  /*0490*/  BSSY.RECONVERGENT B0, `(.L_x_5) ;  /* 0x000001e000007945 */ /* 0x000fd80003800200 */
[----:B------:R-:W-:Y:S05]  /*04a0*/  @!P0 BRA `(.L_x_6) ;  /* 0x0000000000708947 */ /* 0x000fea0003800000 */
[----:B------:R-:W1:Y:S01]  /*04b0*/  LDCU.128 UR8, c[0x0][0x380] ;  /* 0x00007000ff0877ac */ /* 0x000e620008000c00 */
[----:B--2---:R-:W-:Y:S01]  /*04c0*/  IADD3 R13, P1, PT, R29, R14, RZ ;  /* 0x0000000e1d0d7210 */ /* 0x004fe20007f3e0ff */
[----:B------:R-:W-:Y:S02]  /*04d0*/  IMAD.MOV.U32 R3, RZ, RZ, RZ ;  /* 0x000000ffff037224 */ /* 0x000fe400078e00ff */
[----:B------:R-:W-:Y:S02]  /*04e0*/  IMAD.MOV.U32 R7, RZ, RZ, RZ ;  /* 0x000000ffff077224 */ /* 0x000fe400078e00ff */
[----:B0-----:R-:W-:Y:S01]  /*04f0*/  IMAD.X R8, RZ, RZ, RZ, P1 ;  /* 0x000000ffff087224 */ /* 0x001fe200008e06ff */
[----:B-1----:R-:W-:Y:S02]  /*0500*/  LEA R12, P2, R13, UR8, 0x3 ;  /* 0x000000080d0c7c11 */ /* 0x002fe4000f8418ff */
[----:B------:R-:W-:Y:S02]  /*0510*/  LEA R14, P0, R29, UR10, 0x3 ;  /* 0x0000000a1d0e7c11 */ /* 0x000fe4000f8018ff */
[----:B------:R-:W-:-:S02]  /*0520*/  LEA.HI.X R13, R13, UR9, R8, 0x3, P2 ;  /* 0x000000090d0d7c11 */ /* 0x000fc400090f1c08 */
[----:B------:R-:W-:-:S09]  /*0530*/  LEA.HI.X R15, R29, UR11, RZ, 0x3, P0 ;  /* 0x0000000b1d0f7c11 */ /* 0x000fd200080f1cff */
.L_x_7:
[----:B------:R-:W-:-:S04]  /*0540*/  IADD3 R8, P1, PT, R29, R3, RZ ;  /* 0x000000031d087210 */ /* 0x000fc80007f3e0ff */
[----:B------:R-:W-:Y:S01]  /*0550*/  ISETP.GT.U32.AND P0, PT, R8, 0xff, PT ;  /* 0x000000ff0800780c */ /* 0x000fe20003f04070 */
[----:B------:R-:W-:-:S05]  /*0560*/  IMAD.X R8, RZ, RZ, R7, P1 ;  /* 0x000000ffff087224 */ /* 0x000fca00008e0607 */
[----:B------:R-:W-:-:S13]  /*0570*/  ISETP.GT.U32.AND.EX P0, PT, R8, RZ, PT, P0 ;  /* 0x000000ff0800720c */ /* 0x000fda0003f04100 */
[----:B------:R-:W-:Y:S02]  /*0580*/  @!P0 IMAD.MOV.U32 R8, RZ, RZ, R14 ;  /* 0x000000ffff088224 */ /* 0x000fe400078e000e */
[----:B------:R-:W-:-:S06]  /*0590*/  @!P0 IMAD.MOV.U32 R9, RZ, RZ, R15 ;  /* 0x000000ffff098224 */ /* 0x000fcc00078e000f */
[----:B------:R-:W2:Y:S01]  /*05a0*/  @!P0 LDG.E.64 R8, desc[UR36][R8.64] ;  /* 0x0000002408088981 */ /* 0x000ea2000c1e1b00 */
[----:B------:R-:W-:Y:S01]  /*05b0*/  IADD3 R3, P1, PT, R3, 0x80, RZ ;  /* 0x0000008003037810 */ /* 0x000fe20007f3e0ff */
[----:B------:R-:W-:Y:S01]  /*05c0*/  @!P0 IMAD.MOV.U32 R10, RZ, RZ, R12 ;  /* 0x000000ffff0a8224 */ /* 0x000fe200078e000c */
[----:B------:R-:W-:Y:S01]  /*05d0*/  IADD3 R12, P2, PT, R12, 0x400, RZ ;  /* 0x000004000c0c7810 */ /* 0x000fe20007f5e0ff */
[----:B------:R-:W-:Y:S02]  /*05e0*/  @!P0 IMAD.MOV.U32 R11, RZ, RZ, R13 ;  /* 0x000000ffff0b8224 */ /* 0x000fe400078e000d */
[----:B------:R-:W-:Y:S01]  /*05f0*/  IMAD.X R7, RZ, RZ, R7, P1 ;  /* 0x000000ffff077224 */ /* 0x000fe200008e0607 */
[----:B------:R-:W-:Y:S01]  /*0600*/  IADD3 R14, P1, PT, R14, 0x400, RZ ;  /* 0x000004000e0e7810 */ /* 0x000fe20007f3e0ff */
[----:B------:R-:W-:-:S04]  /*0610*/  IMAD.X R13, RZ, RZ, R13, P2 ;  /* 0x000000ffff0d7224 */ /* 0x000fc800010e060d */
[----:B------:R-:W-:Y:S01]  /*0620*/  IMAD.X R15, RZ, RZ, R15, P1 ;  /* 0x000000ffff0f7224 */ /* 0x000fe200008e060f */
[----:B--2---:R1:W-:Y:S01]  /*0630*/  @!P0 STG.E.64 desc[UR36][R10.64], R8 ;  /* 0x000000080a008986 */ /* 0x0043e2000c101b24 */
[----:B------:R-:W-:-:S04]  /*0640*/  ISETP.GE.U32.AND P0, PT, R3, R6, PT ;  /* 0x000000060300720c */ /* 0x000fc80003f06070 */
[----:B------:R-:W-:-:S13]  /*0650*/  ISETP.GE.U32.AND.EX P0, PT, R7, RZ, PT, P0 ;  /* 0x000000ff0700720c */ /* 0x000fda0003f06100 */
[----:B-1----:R-:W-:Y:S05]  /*0660*/  @!P0 BRA `(.L_x_7) ;  /* 0xfffffffc00b48947 */ /* 0x002fea000383ffff */
.L_x_6:
[----:B------:R-:W-:Y:S05]  /*0670*/  BSYNC.RECONVERGENT B0 ;  /* 0x0000000000007941 */ /* 0x000fea0003800200 */
.L_x_5:
[----:B------:R-:W-:Y:S01]  /*0680*/  BAR.SYNC.DEFER_BLOCKING 0x0 ;  /* 0x0000000000007b1d */ /* 0x000fe20000010000 */
[----:B------:R-:W-:Y:S02]  /*0690*/  USHF.L.U64.HI UR4, UR5, 0x1, UR4 ;  /* 0x0000000105047899 */ /* 0x000fe40008010204 */
[----:B------:R-:W-:-:S04]  /*06a0*/  USHF.L.U32 UR5, UR5, 0x1, URZ ;  /* 0x0000000105057899 */ /* 0x000fc800080006ff */
[----:B------:R-:W-:-:S04]  /*06b0*/  UISETP.NE.U32.AND UP0, UPT, UR5, URZ, UPT ;  /* 0x000000ff0500728c */ /* 0x000fc8000bf05070 */
[----:B------:R-:W-:-:S09]  /*06c0*/  UISETP.NE.AND.EX UP0, UPT, UR4, URZ, UPT, UP0 ;  /* 0x000000ff0400728c */ /* 0x000fd2000bf05300 */
[----:B------:R-:W-:Y:S05]  /*06d0*/  BRA.U UP0, `(.L_x_8) ;  /* 0xfffffff900d07547 */ /* 0x000fea000b83ffff */
[----:B------:R-:W1:Y:S01]  /*06e0*/  LDCU.64 UR4, c[0x0][0x380] ;  /* 0x00007000ff0477ac */ /* 0x000e620008000a00 */
[----:B------:R-:W-:-:S05]  /*06f0*/  IMAD.SHL.U32 R0, R29, 0x8, RZ ;  /* 0x000000081d007824 */ /* 0x000fca00078e00ff */
[----:B-1----:R-:W-:-:S04]  /*0700*/  IADD3 R6, P0, PT, R0, UR4, RZ ;  /* 0x0000000400067c10 */ /* 0x002fc8000ff1e0ff */
[----:B------:R-:W-:-:S06]  /*0710*/  LEA.HI.X R7, R29, UR5, RZ, 0x3, P0 ;  /* 0x000000051d077c11 */ /* 0x000fcc00080f1cff */
[----:B------:R-:W3:Y:S01]  /*0720*/  LDG.E.64 R6, desc[UR36][R6.64] ;  /* 0x0000002406067981 */ /* 0x000ee2000c1e1b00 */
[----:B------:R-:W-:Y:S02]  /*0730*/  IMAD.IADD R25, R1, 0x1, R0 ;  /* 0x0000000101197824 */ /* 0x000fe400078e0200 */
[----:B------:R-:W-:Y:S01]  /*0740*/  IMAD R28, R28, 0x8, R1 ;  /* 0x000000081c1c7824 */ /* 0x000fe200078e0201 */
[----:B------:R-:W1:Y:S08]  /*0750*/  S2UR UR5, SR_CgaCtaId ;  /* 0x00000000000579c3 */ /* 0x000e700000008800 */
[----:B------:R-:W-:Y:S08]  /*0760*/  BAR.SYNC.DEFER_BLOCKING 0x0 ;  /* 0x0000000000007b1d */ /* 0x000ff00000010000 */
[----:B------:R-:W-:Y:S06]  /*0770*/  BAR.SYNC.DEFER_BLOCKING 0x0 ;  /* 0x0000000000007b1d */ /* 0x000fec0000010000 */
[----:B---3--:R3:W-:Y:S04]  /*0780*/  STL.64 [R25], R6 ;  /* 0x0000000619007387 */ /* 0x0087e80000100a00 */
[----:B------:R-:W4:Y:S01]  /*0790*/  LDL.64 R4, [R28] ;  /* 0x000000001c047983 */ /* 0x000f220000100a00 */
[----:B------:R-:W-:Y:S01]  /*07a0*/  ISETP.NE.AND P1, PT, R2, RZ, PT ;  /* 0x000000ff0200720c */ /* 0x000fe20003f25270 */
[----:B------:R-:W-:Y:S01]  /*07b0*/  UMOV UR4, 0x400 ;  /* 0x0000040000047882 */ /* 0x000fe20000000000 */
[----:B------:R-:W-:-:S02]  /*07c0*/  UISETP.GE.U32.AND UP0, UPT, UR38, 0x2, UPT ;  /* 0x000000022600788c */ /* 0x000fc4000bf06070 */
[----:B-1----:R-:W-:Y:S02]  /*07d0*/  ULEA UR4, UR5, UR4, 0x18 ;  /* 0x0000000405047291 */ /* 0x002fe4000f8ec0ff */
[----:B------:R-:W-:-:S04]  /*07e0*/  UIADD3 UR41, UPT, UPT, UR41, 0x400, URZ ;  /* 0x0000040029297890 */ /* 0x000fc8000fffe0ff */
[----:B------:R-:W-:-:S03]  /*07f0*/  LEA R0, R2, UR4, 0x2 ;  /* 0x0000000402007c11 */ /* 0x000fc6000f8e10ff */
[----:B0-2---:R-:W0:Y:S01]  /*0800*/  @!P1 S2R R8, SR_CgaCtaId ;  /* 0x0000000000089919 */ /* 0x005e220000008800 */
[----:B------:R-:W-:-:S04]  /*0810*/  @!P1 MOV R3, 0x400 ;  /* 0x0000040000039802 */ /* 0x000fc80000000f00 */
[----:B0-----:R-:W-:Y:S01]  /*0820*/  @!P1 LEA R8, R8, R3, 0x18 ;  /* 0x0000000308089211 */ /* 0x001fe200078ec0ff */
[----:B----4-:R-:W0:Y:S02]  /*0830*/  I2F.U64 R5, R4 ;  /* 0x0000000400057312 */ /* 0x010e240000301000 */
[----:B0-----:R3:W-:Y:S01]  /*0840*/  STS [R0], R5 ;  /* 0x0000000500007388 */ /* 0x0017e20000000800 */
[----:B------:R-:W-:Y:S06]  /*0850*/  BAR.SYNC.DEFER_BLOCKING 0x0 ;  /* 0x0000000000007b1d */ /* 0x000fec0000010000 */
[----:B------:R-:W-:Y:S05]  /*0860*/  BRA.U !UP0, `(.L_x_9) ;  /* 0x0000000108307547 */ /* 0x000fea000b800000 */
[----:B------:R-:W-:-:S07]  /*0870*/  IMAD.U32 R3, RZ, RZ, UR38 ;  /* 0x00000026ff037e24 */ /* 0x000fce000f8e00ff */
.L_x_10:
[----:B------:R-:W-:-:S04]  /*0880*/  SHF.R.U32.HI R9, RZ, 0x1, R3 ;  /* 0x00000001ff097819 */ /* 0x000fc80000011603 */
[----:B------:R-:W-:-:S13]  /*0890*/  ISETP.GE.U32.AND P0, PT, R2, R9, PT ;  /* 0x000000090200720c */ /* 0x000fda0003f06070 */
[----:B------:R-:W-:Y:S01]  /*08a0*/  @!P0 IMAD R4, R9, 0x4, R0 ;  /* 0x0000000409048824 */ /* 0x000fe200078e0200 */
[----:B---3--:R-:W-:Y:S05]  /*08b0*/  @!P0 LDS R5, [R0] ;  /* 0x0000000000058984 */ /* 0x008fea0000000800 */
[----:B------:R-:W0:Y:S02]  /*08c0*/  @!P0 LDS R4, [R4] ;  /* 0x0000000004048984 */ /* 0x000e240000000800 */
[----:B0-----:R-:W-:-:S05]  /*08d0*/  @!P0 FMNMX R5, R4, R5, PT ;  /* 0x0000000504058209 */ /* 0x001fca0003800000 */
[----:B------:R0:W-:Y:S01]  /*08e0*/  @!P0 STS [R0], R5 ;  /* 0x0000000500008388 */ /* 0x0001e20000000800 */
[----:B------:R-:W-:Y:S01]  /*08f0*/  BAR.SYNC.DEFER_BLOCKING 0x0 ;  /* 0x0000000000007b1d */ /* 0x000fe20000010000 */
[----:B------:R-:W-:Y:S01]  /*0900*/  ISETP.GT.U32.AND P0, PT, R3, 0x3, PT ;  /* 0x000000030300780c */ /* 0x000fe20003f04070 */
[----:B------:R-:W-:-:S12]  /*0910*/  IMAD.MOV.U32 R3, RZ, RZ, R9 ;  /* 0x000000ffff037224 */ /* 0x000fd800078e0009 */
[----:B0-----:R-:W-:Y:S05]  /*0920*/  @P0 BRA `(.L_x_10) ;  /* 0xfffffffc00d40947 */ /* 0x001fea000383ffff */
.L_x_9:
[----:B------:R-:W0:Y:S01]  /*0930*/  @!P1 LDS R10, [R8] ;  /* 0x00000000080a9984 */ /* 0x000e220000000800 */
[----:B------:R-:W-:Y:S01]  /*0940*/  ULEA UR41, UR42, UR41, 0x3 ;  /* 0x000000292a297291 */ /* 0x000fe2000f8e18ff */
[----:B0-----:R-:W0:Y:S08]  /*0950*/  @!P1 F2I.U64.TRUNC R10, R10 ;  /* 0x0000000a000a9311 */ /* 0x001e30000020d800 */
[----:B0-----:R0:W-:Y:S04]  /*0960*/  @!P1 STL.64 [UR41], R10 ;  /* 0x0000000aff009987 */ /* 0x0011e80008100a29 */
[----:B------:R-:W2:Y:S01]  /*0970*/  @!P1 LDL.128 R16, [R1+0x400] ;  /* 0x0004000001109983 */ /* 0x000ea20000100c00 */
[----:B------:R-:W1:Y:S01]  /*0980*/  LDC.64 R2, c[0x0][0x388] ;  /* 0x0000e200ff027b82 */ /* 0x000e620000000a00 */
[----:B------:R-:W-:Y:S01]  /*0990*/  @!P1 IMAD.MOV.U32 R26, RZ, RZ, R10 ;  /* 0x000000ffff1a9224 */ /* 0x000fe200078e000a */
[----:B------:R-:W-:Y:S01]  /*09a0*/  BSSY.RECONVERGENT B6, `(.L_x_11) ;  /* 0x000003b000067945 */ /* 0x000fe20003800200 */
[----:B------:R-:W-:-:S05]  /*09b0*/  @!P1 IMAD.MOV.U32 R27, RZ, RZ, R11 ;  /* 0x000000ffff1b9224 */ /* 0x000fca00078e000b */
[----:B------:R-:W-:Y:S08]  /*09c0*/  BAR.SYNC.DEFER_BLOCKING 0x0 ;  /* 0x0000000000007b1d */ /* 0x000ff00000010000 */
[----:B------:R-:W-:Y:S01]  /*09d0*/  BAR.SYNC.DEFER_BLOCKING 0x0 ;  /* 0x0000000000007b1d */ /* 0x000fe20000010000 */
[----:B--2---:R-:W-:-:S04]  /*09e0*/  ISETP.LT.U32.AND P0, PT, R16, R18, PT ;  /* 0x000000121000720c */ /* 0x004fc80003f01070 */
[----:B------:R-:W-:-:S04]  /*09f0*/  ISETP.LT.U32.AND.EX P0, PT, R17, R19, PT, P0 ;  /* 0x000000131100720c */ /* 0x000fc80003f01100 */
[----:B---3--:R-:W-:Y:S02]  /*0a00*/  SEL R0, R16, R18, P0 ;  /* 0x0000001210007207 */ /* 0x008fe40000000000 */
[----:B------:R-:W-:Y:S02]  /*0a10*/  SEL R4, R17, R19, P0 ;  /* 0x0000001311047207 */ /* 0x000fe40000000000 */
[----:B------:R-:W-:-:S04]  /*0a20*/  ISETP.LT.U32.AND P0, PT, R0, -0x1, PT ;  /* 0xffffffff0000780c */ /* 0x000fc80003f01070 */
[----:B------:R-:W-:-:S04]  /*0a30*/  ISETP.LT.U32.AND.EX P0, PT, R4, RZ, PT, P0 ;  /* 0x000000ff0400720c */ /* 0x000fc80003f01100 */
[----:B------:R-:W-:Y:S02]  /*0a40*/  SEL R8, R0, 0xffffffff, P0 ;  /* 0xffffffff00087807 */ /* 0x000fe40000000000 */
[----:B------:R-:W-:Y:S02]  /*0a50*/  SEL R9, R4, RZ, P0 ;  /* 0x000000ff04097207 */ /* 0x000fe40000000000 */
[----:B------:R-:W-:Y:S02]  /*0a60*/  ISETP.NE.U32.AND P0, PT, R6, R26, PT ;  /* 0x0000001a0600720c */ /* 0x000fe40003f05070 */
[----:B------:R-:W-:Y:S01]  /*0a70*/  ISETP.NE.U32.AND P1, PT, R26, R8, PT ;  /* 0x000000081a00720c */ /* 0x000fe20003f25070 */
[----:B-1----:R0:W-:Y:S01]  /*0a80*/  STG.E.64 desc[UR36][R2.64], R8 ;  /* 0x0000000802007986 */ /* 0x0021e2000c101b24 */
[----:B------:R-:W-:Y:S01]  /*0a90*/  BAR.SYNC.DEFER_BLOCKING 0x0 ;  /* 0x0000000000007b1d */ /* 0x000fe20000010000 */
[----:B------:R-:W-:-:S04]  /*0aa0*/  ISETP.NE.AND.EX P0, PT, R7, R27, PT, P0 ;  /* 0x0000001b0700720c */ /* 0x000fc80003f05300 */
[----:B------:R-:W-:-:S13]  /*0ab0*/  ISETP.NE.OR.EX P0, PT, R27, R9, P0, P1 ;  /* 0x000000091b00720c */ /* 0x000fda0000705710 */
[----:B0-----:R-:W-:Y:S05]  /*0ac0*/  @P0 BRA `(.L_x_12) ;  /* 0x0000000000a00947 */ /* 0x001fea0003800000 */
[----:B------:R-:W-:Y:S01]  /*0ad0*/  MOV R2, 0x170 ;  /* 0x0000017000027802 */ /* 0x000fe20000000f00 */
[----:B------:R0:W-:Y:S01]  /*0ae0*/  STL [R1+0x410], R29 ;  /* 0x0004101d01007387 */ /* 0x0001e20000100800 */
[----:B------:R-:W1:Y:S04]  /*0af0*/  LDCU.64 UR6, c[0x4][0x168] ;  /* 0x01002d00ff0677ac */ /* 0x000e680008000a00 */
[----:B------:R-:W2:Y:S01]  /*0b00*/  LDC.64 R2, c[0x4][R2] ;  /* 0x0100000002027b82 */ /* 0x000ea20000000a00 */
[----:B------:R-:W-:-:S04]  /*0b10*/  UIADD3 UR4, UP0, UPT, UR39, 0x410, URZ ;  /* 0x0000041027047890 */ /* 0x000fc8000ff1e0ff */
[----:B------:R-:W-:Y:S02]  /*0b20*/  UIADD3.X UR5, UPT, UPT, URZ, UR40, URZ, UP0, !UPT ;  /* 0x00000028ff057290 */ /* 0x000fe400087fe4ff */
[----:B------:R-:W-:-:S04]  /*0b30*/  IMAD.U32 R6, RZ, RZ, UR4 ;  /* 0x00000004ff067e24 */ /* 0x000fc8000f8e00ff */
[----:B------:R-:W-:Y:S02]  /*0b40*/  IMAD.U32 R7, RZ, RZ, UR5 ;  /* 0x00000005ff077e24 */ /* 0x000fe4000f8e00ff */
[----:B-1----:R-:W-:Y:S02]  /*0b50*/  IMAD.U32 R4, RZ, RZ, UR6 ;  /* 0x00000006ff047e24 */ /* 0x002fe4000f8e00ff */
[----:B0-----:R-:W-:-:S07]  /*0b60*/  IMAD.U32 R5, RZ, RZ, UR7 ;  /* 0x00000007ff057e24 */ /* 0x001fce000f8e00ff */
[----:B------:R-:W-:-:S07]  /*0b70*/  LEPC R20, `(.L_x_13) ;  /* 0x000000001014794e */ /* 0x000fce0000000000 */
[----:B--2---:R-:W-:Y:S05]  /*0b80*/  CALL.ABS.NOINC R2 ;  /* 0x0000000002007343 */ /* 0x004fea0003c00000 */
.L_x_13:
[----:B------:R-:W-:Y:S01]  /*0b90*/  IMAD.U32 R0, RZ, RZ, UR42 ;  /* 0x0000002aff007e24 */ /* 0x000fe2000f8e00ff */
[----:B------:R-:W-:Y:S01]  /*0ba0*/  MOV R2, 0x170 ;  /* 0x0000017000027802 */ /* 0x000fe20000000f00 */
[----:B------:R-:W0:Y:S01]  /*0bb0*/  LDCU.64 UR4, c[0x4][0x168] ;  /* 0x01002d00ff0477ac */ /* 0x000e220008000a00 */
[----:B------:R-:W-:Y:S02]  /*0bc0*/  IMAD.U32 R22, RZ, RZ, UR39 ;  /* 0x00000027ff167e24 */ /* 0x000fe4000f8e00ff */
[----:B------:R1:W-:Y:S01]  /*0bd0*/  STL [R1+0x410], R0 ;  /* 0x0004100001007387 */ /* 0x0003e20000100800 */
[----:B------:R1:W2:Y:S02]  /*0be0*/  LDC.64 R8, c[0x4][R2] ;  /* 0x0100000002087b82 */ /* 0x0002a40000000a00 */
[----:B------:R-:W-:-:S05]  /*0bf0*/  IADD3 R22, P0, PT, R22, 0x410, RZ ;  /* 0x0000041016167810 */ /* 0x000fca0007f1e0ff */
[----:B------:R-:W-:Y:S02]  /*0c00*/  IMAD.X R23, RZ, RZ, UR40, P0 ;  /* 0x00000028ff177e24 */ /* 0x000fe400080e06ff */
[----:B------:R-:W-:Y:S02]  /*0c10*/  IMAD.MOV.U32 R6, RZ, RZ, R22 ;  /* 0x000000ffff067224 */ /* 0x000fe400078e0016 */
[----:B------:R-:W-:Y:S02]  /*0c20*/  IMAD.MOV.U32 R7, RZ, RZ, R23 ;  /* 0x000000ffff077224 */ /* 0x000fe400078e0017 */
[----:B0-----:R-:W-:Y:S02]  /*0c30*/  IMAD.U32 R4, RZ, RZ, UR4 ;  /* 0x00000004ff047e24 */ /* 0x001fe4000f8e00ff */
[----:B-1----:R-:W-:-:S07]  /*0c40*/  IMAD.U32 R5, RZ, RZ, UR5 ;  /* 0x00000005ff057e24 */ /* 0x002fce000f8e00ff */
[----:B------:R-:W-:-:S07]  /*0c50*/  LEPC R20, `(.L_x_14) ;  /* 0x000000001014794e */ /* 0x000fce0000000000 */
[----:B--2---:R-:W-:Y:S05]  /*0c60*/  CALL.ABS.NOINC R8 ;  /* 0x0000000008007343 */ /* 0x004fea0003c00000 */
.L_x_14:
[----:B------:R-:W0:Y:S01]  /*0c70*/  S2R R24, SR_TID.X ;  /* 0x0000000000187919 */ /* 0x000e220000002100 */
[----:B------:R-:W1:Y:S01]  /*0c80*/  LDC.64 R2, c[0x4][R2] ;  /* 0x0100000002027b82 */ /* 0x000e620000000a00 */
[----:B------:R-:W2:Y:S01]  /*0c90*/  LDCU.64 UR4, c[0x4][0x168] ;  /* 0x01002d00ff0477ac */ /* 0x000ea20008000a00 */
[----:B------:R-:W-:Y:S02]  /*0ca0*/  IMAD.MOV.U32 R6, RZ, RZ, R22 ;  /* 0x000000ffff067224 */ /* 0x000fe400078e0016 */
[----:B------:R-:W-:Y:S02]  /*0cb0*/  IMAD.MOV.U32 R7, RZ, RZ, R23 ;  /* 0x000000ffff077224 */ /* 0x000fe400078e0017 */
[----:B--2---:R-:W-:Y:S02]  /*0cc0*/  IMAD.U32 R4, RZ, RZ, UR4 ;  /* 0x00000004ff047e24 */ /* 0x004fe4000f8e00ff */
[----:B------:R-:W-:Y:S01]  /*0cd0*/  IMAD.U32 R5, RZ, RZ, UR5 ;  /* 0x00000005ff057e24 */ /* 0x000fe2000f8e00ff */
[----:B0-----:R0:W-:Y:S06]  /*0ce0*/  STL [R1+0x410], R24 ;  /* 0x0004101801007387 */ /* 0x0011ec0000100800 */
[----:B------:R-:W-:-:S07]  /*0cf0*/  LEPC R20, `(.L_x_15) ;  /* 0x000000001014794e */ /* 0x000fce0000000000 */
[----:B01----:R-:W-:Y:S05]  /*0d00*/  CALL.ABS.NOINC R2 ;  /* 0x0000000002007343 */ /* 0x003fea0003c00000 */
.L_x_15:
[----:B------:R-:W0:Y:S02]  /*0d10*/  LDC.64 R6, c[0x0][0x380] ;  /* 0x0000e000ff067b82 */ /* 0x000e240000000a00 */
[----:B0-----:R-:W-:-:S06]  /*0d20*/  IMAD.WIDE.U32 R6, R24, 0x8, R6 ;  /* 0x0000000818067825 */ /* 0x001fcc00078e0006 */
[----:B------:R-:W2:Y:S04]  /*0d30*/  LDG.E.64 R6, desc[UR36][R6.64+0x400] ;  /* 0x0004002406067981 */ /* 0x000ea8000c1e1b00 */
[----:B--2---:R0:W-:Y:S02]  /*0d40*/  STL.64 [R25], R6 ;  /* 0x0000000619007387 */ /* 0x0041e40000100a00 */
.L_x_12:
[----:B------:R-:W-:Y:S05]  /*0d50*/  BSYNC.RECONVERGENT B6 ;  /* 0x0000000000067941 */ /* 0x000fea0003800200 */
.L_x_11:
[----:B------:R-:W-:Y:S01]  /*0d60*/  IMAD.U32 R8, RZ, RZ, UR38 ;  /* 0x00000026ff087e24 */ /* 0x000fe2000f8e00ff */
[----:B------:R-:W-:Y:S01]  /*0d70*/  @!PT LDS RZ, [RZ] ;  /* 0x00000000fffff984 */ /* 0x000fe20000000800 */
[----:B------:R-:W-:Y:S01]  /*0d80*/  @!PT LDS RZ, [RZ] ;  /* 0x00000000fffff984 */ /* 0x000fe20000000800 */
[----:B------:R-:W-:Y:S01]  /*0d90*/  @!PT LDS RZ, [RZ] ;  /* 0x00000000fffff984 */ /* 0x000fe20000000800 */
[----:B------:R-:W-:Y:S01]  /*0da0*/  @!PT LDS RZ, [RZ] ;  /* 0x00000000fffff984 */ /* 0x000fe20000000800 */
[----:B------:R-:W-:-:S00]  /*0db0*/  MEMBAR.ALL.CTA ;  /* 0x0000000000007992 */ /* 0x000fc00000008000 */
[----:B------:R-:W-:Y:S06]  /*0dc0*/  MEMBAR.SC.GPU ;  /* 0x0000000000007992 */ /* 0x000fec0000002000 */
[----:B------:R-:W-:-:S00]  /*0dd0*/  ERRBAR ;  /* 0x00000000000079ab */ /* 0x000fc00000000000 */
[----:B------:R-:W-:Y:S06]  /*0de0*/  CGAERRBAR ;  /* 0x00000000000075ab */ /* 0x000fec0000000000 */
[----:B------:R-:W-:Y:S04]  /*0df0*/  CCTL.IVALL ;  /* 0x00000000ff00798f */ /* 0x000fe80002000000 */
[----:B------:R-:W2:Y:S01]  /*0e00*/  LDL.64 R4, [R28] ;  /* 0x000000001c047983 */ /* 0x000ea20000100a00 */
[----:B------:R-:W1:Y:S01]  /*0e10*/  S2UR UR5, SR_CgaCtaId ;  /* 0x00000000000579c3 */ /* 0x000e620000008800 */
[----:B------:R-:W-:Y:S01]  /*0e20*/  UMOV UR4, 0x400 ;  /* 0x0000040000047882 */ /* 0x000fe20000000000 */
[----:B------:R-:W-:Y:S01]  /*0e30*/  ISETP.GE.U32.AND P0, PT, R8, 0x2, PT ;  /* 0x000000020800780c */ /* 0x000fe20003f06070 */
[----:B------:R-:W3:Y:S01]  /*0e40*/  S2R R2, SR_TID.X ;  /* 0x0000000000027919 */ /* 0x000ee20000002100 */
[----:B-1----:R-:W-:Y:S01]  /*0e50*/  ULEA UR4, UR5, UR4, 0x18 ;  /* 0x0000000405047291 */ /* 0x002fe2000f8ec0ff */
[----:B---3--:R-:W-:-:S05]  /*0e60*/  ISETP.NE.AND P1, PT, R2, RZ, PT ;  /* 0x000000ff0200720c */ /* 0x008fca0003f25270 */
[----:B------:R-:W-:Y:S01]  /*0e70*/  LEA R8, R2, UR4, 0x2 ;  /* 0x0000000402087c11 */ /* 0x000fe2000f8e10ff */
[----:B------:R-:W-:Y:S07]  /*0e80*/  WARPSYNC.ALL ;  /* 0x0000000000007948 */ /* 0x000fee0003800000 */
[----:B------:R-:W1:Y:S01]  /*0e90*/  @!P1 S2R R3, SR_CgaCtaId ;  /* 0x0000000000039919 */ /* 0x000e620000008800 */
[----:B------:R-:W-:-:S04]  /*0ea0*/  @!P1 MOV R0, 0x400 ;  /* 0x0000040000009802 */ /* 0x000fc80000000f00 */
[----:B-1----:R-:W-:Y:S01]  /*0eb0*/  @!P1 LEA R12, R3, R0, 0x18 ;  /* 0x00000000030c9211 */ /* 0x002fe200078ec0ff */
[----:B------:R-:W-:Y:S06]  /*0ec0*/  BAR.SYNC.DEFER_BLOCKING 0x0 ;  /* 0x0000000000007b1d */ /* 0x000fec0000010000 */
[----:B--2---:R-:W1:Y:S02]  /*0ed0*/  I2F.U64 R4, R4 ;  /* 0x0000000400047312 */ /* 0x004e640000301000 */
[----:B-1----:R1:W-:Y:S01]  /*0ee0*/  STS [R8], R4 ;  /* 0x0000000408007388 */ /* 0x0023e20000000800 */
[----:B------:R-:W-:Y:S06]  /*0ef0*/  BAR.SYNC.DEFER_BLOCKING 0x0 ;  /* 0x0000000000007b1d */ /* 0x000fec0000010000 */
[----:B------:R-:W-:Y:S05]  /*0f00*/  @!P0 BRA `(.L_x_16) ;  /* 0x0000000000308947 */ /* 0x000fea0003800000 */
.L_x_17:
[----:B------:R-:W-:Y:S02]  /*0f10*/  USHF.R.U32.HI UR4, URZ, 0x1, UR38 ;  /* 0x00000001ff047899 */ /* 0x000fe40008011626 */
[----:B------:R-:W-:-:S04]  /*0f20*/  UISETP.GT.U32.AND UP0, UPT, UR38, 0x3, UPT ;  /* 0x000000032600788c */ /* 0x000fc8000bf04070 */
[----:B------:R-:W-:Y:S01]  /*0f30*/  ISETP.GE.U32.AND P0, PT, R2, UR4, PT ;  /* 0x0000000402007c0c */ /* 0x000fe2000bf06070 */
[----:B--2---:R-:W-:Y:S01]  /*0f40*/  IMAD.U32 R3, RZ, RZ, UR4 ;  /* 0x00000004ff037e24 */ /* 0x004fe2000f8e00ff */
[----:B------:R-:W-:-:S11]  /*0f50*/  UMOV UR38, UR4 ;  /* 0x0000000400267c82 */ /* 0x000fd60008000000 */
[----:B------:R-:W-:Y:S02]  /*0f60*/  @!P0 IMAD R0, R3, 0x4, R8 ;  /* 0x0000000403008824 */ /* 0x000fe400078e0208 */
[----:B------:R-:W-:Y:S04]  /*0f70*/  @!P0 LDS R3, [R8] ;  /* 0x0000000008038984 */ /* 0x000fe80000000800 */
[----:B------:R-:W2:Y:S02]  /*0f80*/  @!P0 LDS R0, [R0] ;  /* 0x0000000000008984 */ /* 0x000ea40000000800 */
[----:B--2---:R-:W-:-:S05]  /*0f90*/  @!P0 FMNMX R3, R0, R3, PT ;  /* 0x0000000300038209 */ /* 0x004fca0003800000 */
[----:B------:R2:W-:Y:S01]  /*0fa0*/  @!P0 STS [R8], R3 ;  /* 0x0000000308008388 */ /* 0x0005e20000000800 */
[----:B------:R-:W-:Y:S06]  /*0fb0*/  BAR.SYNC.DEFER_BLOCKING 0x0 ;  /* 0x0000000000007b1d */ /* 0x000fec0000010000 */
[----:B------:R-:W-:Y:S05]  /*0fc0*/  BRA.U UP0, `(.L_x_17) ;  /* 0xfffffffd00d07547 */ /* 0x000fea000b83ffff */
.L_x_16:
[----:B------:R-:W3:Y:S02]  /*0fd0*/  @!P1 LDS R10, [R12] ;  /* 0x000000000c0a9984 */ /* 0x000ee40000000800 */
[----:B---3--:R-:W3:Y:S02]  /*0fe0*/  @!P1 F2I.U64.TRUNC R10, R10 ;  /* 0x0000000a000a9311 */ /* 0x008ee4000020d800 */
[----:B---3--:R3:W-:Y:S04]  /*0ff0*/  @!P1 STL.64 [UR41], R10 ;  /* 0x0000000aff009987 */ /* 0x0087e80008100a29 */
[----:B------:R-:W4:Y:S01]  /*1000*/  @!P1 LDL.128 R16, [R1+0x400] ;  /* 0x0004000001109983 */ /* 0x000f220000100c00 */
[----:B-12---:R-:W1:Y:S01]  /*1010*/  LDC.64 R8, c[0x0][0x388] ;  /* 0x0000e200ff087b82 */ /* 0x006e620000000a00 */
[----:B------:R-:W-:Y:S01]  /*1020*/  @!P1 IMAD.MOV.U32 R26, RZ, RZ, R10 ;  /* 0x000000ffff1a9224 */ /* 0x000fe200078e000a */
[----:B------:R-:W-:Y:S01]  /*1030*/  BSSY.RECONVERGENT B6, `(.L_x_18) ;  /* 0x0000033000067945 */ /* 0x000fe20003800200 */
[----:B------:R-:W-:-:S05]  /*1040*/  @!P1 IMAD.MOV.U32 R27, RZ, RZ, R11 ;  /* 0x000000ffff1b9224 */ /* 0x000fca00078e000b */
[----:B------:R-:W-:Y:S08]  /*1050*/  BAR.SYNC.DEFER_BLOCKING 0x0 ;  /* 0x0000000000007b1d */ /* 0x000ff00000010000 */
[----:B------:R-:W-:Y:S01]  /*1060*/  BAR.SYNC.DEFER_BLOCKING 0x0 ;  /* 0x0000000000007b1d */ /* 0x000fe20000010000 */
[----:B----4-:R-:W-:-:S04]  /*1070*/  ISETP.LT.U32.AND P0, PT, R16, R18, PT ;  /* 0x000000121000720c */ /* 0x010fc80003f01070 */
[----:B------:R-:W-:-:S04]  /*1080*/  ISETP.LT.U32.AND.EX P0, PT, R17, R19, PT, P0 ;  /* 0x000000131100720c */ /* 0x000fc80003f01100 */
[----:B------:R-:W-:Y:S02]  /*1090*/  SEL R0, R16, R18, P0 ;  /* 0x0000001210007207 */ /* 0x000fe40000000000 */
        /* <DEDUP_REMOVED lines=11> */
[----:B---3--:R-:W-:Y:S05]  /*1150*/  @P0 BRA `(.L_x_19) ;  /* 0x0000000000800947 */ /* 0x008fea0003800000 */
[----:B------:R-:W-:Y:S01]  /*1160*/  MOV R18, 0x170 ;  /* 0x0000017000127802 */ /* 0x000fe20000000f00 */
[----:B------:R1:W-:Y:S01]  /*1170*/  STL [R1+0x410], R29 ;  /* 0x0004101d01007387 */ /* 0x0003e20000100800 */
[----:B------:R-:W2:Y:S01]  /*1180*/  LDCU.64 UR4, c[0x4][0x168] ;  /* 0x01002d00ff0477ac */ /* 0x000ea20008000a00 */
[----:B------:R-:W-:Y:S01]  /*1190*/  IMAD.U32 R16, RZ, RZ, UR39 ;  /* 0x00000027ff107e24 */ /* 0x000fe2000f8e00ff */
[----:B------:R1:W3:Y:S04]  /*11a0*/  LDC.64 R8, c[0x4][R18] ;  /* 0x0100000012087b82 */ /* 0x0002e80000000a00 */
[----:B------:R-:W-:-:S05]  /*11b0*/  IADD3 R16, P0, PT, R16, 0x410, RZ ;  /* 0x0000041010107810 */ /* 0x000fca0007f1e0ff */
[----:B------:R-:W-:Y:S02]  /*11c0*/  IMAD.X R17, RZ, RZ, UR40, P0 ;  /* 0x00000028ff117e24 */ /* 0x000fe400080e06ff */
[----:B0-----:R-:W-:Y:S02]  /*11d0*/  IMAD.MOV.U32 R6, RZ, RZ, R16 ;  /* 0x000000ffff067224 */ /* 0x001fe400078e0010 */
[----:B------:R-:W-:Y:S02]  /*11e0*/  IMAD.MOV.U32 R7, RZ, RZ, R17 ;  /* 0x000000ffff077224 */ /* 0x000fe400078e0011 */
[----:B--2---:R-:W-:Y:S02]  /*11f0*/  IMAD.U32 R4, RZ, RZ, UR4 ;  /* 0x00000004ff047e24 */ /* 0x004fe4000f8e00ff */
[----:B-1----:R-:W-:-:S07]  /*1200*/  IMAD.U32 R5, RZ, RZ, UR5 ;  /* 0x00000005ff057e24 */ /* 0x002fce000f8e00ff */
[----:B------:R-:W-:-:S07]  /*1210*/  LEPC R20, `(.L_x_20) ;  /* 0x000000001014794e */ /* 0x000fce0000000000 */
[----:B---3--:R-:W-:Y:S05]  /*1220*/  CALL.ABS.NOINC R8 ;  /* 0x0000000008007343 */ /* 0x008fea0003c00000 */
.L_x_20:
[----:B------:R-:W-:Y:S01]  /*1230*/  IMAD.U32 R0, RZ, RZ, UR42 ;  /* 0x0000002aff007e24 */ /* 0x000fe2000f8e00ff */
[----:B------:R0:W1:Y:S01]  /*1240*/  LDC.64 R8, c[0x4][R18] ;  /* 0x0100000012087b82 */ /* 0x0000620000000a00 */
[----:B------:R-:W2:Y:S01]  /*1250*/  LDCU.64 UR4, c[0x4][0x168] ;  /* 0x01002d00ff0477ac */ /* 0x000ea20008000a00 */
[----:B------:R-:W-:Y:S02]  /*1260*/  IMAD.MOV.U32 R6, RZ, RZ, R16 ;  /* 0x000000ffff067224 */ /* 0x000fe400078e0010 */
[----:B------:R0:W-:Y:S01]  /*1270*/  STL [R1+0x410], R0 ;  /* 0x0004100001007387 */ /* 0x0001e20000100800 */
[----:B------:R-:W-:Y:S02]  /*1280*/  IMAD.MOV.U32 R7, RZ, RZ, R17 ;  /* 0x000000ffff077224 */ /* 0x000fe400078e0011 */
[----:B--2---:R-:W-:Y:S02]  /*1290*/  IMAD.U32 R4, RZ, RZ, UR4 ;  /* 0x00000004ff047e24 */ /* 0x004fe4000f8e00ff */
[----:B0-----:R-:W-:-:S07]  /*12a0*/  IMAD.U32 R5, RZ, RZ, UR5 ;  /* 0x00000005ff057e24 */ /* 0x001fce000f8e00ff */
[----:B------:R-:W-:-:S07]  /*12b0*/  LEPC R20, `(.L_x_21) ;  /* 0x000000001014794e */ /* 0x000fce0000000000 */
[----:B-1----:R-:W-:Y:S05]  /*12c0*/  CALL.ABS.NOINC R8 ;  /* 0x0000000008007343 */ /* 0x002fea0003c00000 */
.L_x_21:
[----:B------:R0:W-:Y:S01]  /*12d0*/  STL [R1+0x410], R2 ;  /* 0x0004100201007387 */ /* 0x0001e20000100800 */
[----:B------:R-:W1:Y:S01]  /*12e0*/  LDC.64 R18, c[0x4][R18] ;  /* 0x0100000012127b82 */ /* 0x000e620000000a00 */
[----:B------:R-:W2:Y:S01]  /*12f0*/  LDCU.64 UR4, c[0x4][0x168] ;  /* 0x01002d00ff0477ac */ /* 0x000ea20008000a00 */
[----:B------:R-:W-:Y:S02]  /*1300*/  IMAD.MOV.U32 R6, RZ, RZ, R16 ;  /* 0x000000ffff067224 */ /* 0x000fe400078e0010 */
[----:B------:R-:W-:Y:S02]  /*1310*/  IMAD.MOV.U32 R7, RZ, RZ, R17 ;  /* 0x000000ffff077224 */ /* 0x000fe400078e0011 */
[----:B--2---:R-:W-:Y:S02]  /*1320*/  IMAD.U32 R4, RZ, RZ, UR4 ;  /* 0x00000004ff047e24 */ /* 0x004fe4000f8e00ff */
[----:B0-----:R-:W-:-:S07]  /*1330*/  IMAD.U32 R5, RZ, RZ, UR5 ;  /* 0x00000005ff057e24 */ /* 0x001fce000f8e00ff */
[----:B------:R-:W-:-:S07]  /*1340*/  LEPC R20, `(.L_x_19) ;  /* 0x000000001014794e */ /* 0x000fce0000000000 */
[----:B-1----:R-:W-:Y:S05]  /*1350*/  CALL.ABS.NOINC R18 ;  /* 0x0000000012007343 */ /* 0x002fea0003c00000 */
.L_x_19:
[----:B------:R-:W-:Y:S05]  /*1360*/  BSYNC.RECONVERGENT B6 ;  /* 0x0000000000067941 */ /* 0x000fea0003800200 */
.L_x_18:
        /* <DEDUP_REMOVED lines=8> */
[----:B------:R-:W-:Y:S01]  /*13f0*/  CCTL.IVALL ;  /* 0x00000000ff00798f */ /* 0x000fe20002000000 */
[----:B------:R-:W-:Y:S05]  /*1400*/  EXIT ;  /* 0x000000000000794d */ /* 0x000fea0003800000 */
.L_x_22:
        /* <DEDUP_REMOVED lines=15> */
.L_x_24:


//--------------------- .nv.global.init           --------------------------
	.section	.nv.global.init,"aw",@progbits
.nv.global.init:
	.type		$str,@object
	.size		$str,(.L_45 - $str)
$str:
        /*0000*/ 	.byte	0x25, 0x64, 0x0a, 0x00
.L_45:


//--------------------- .nv.shared.reserved.0     --------------------------
	.section	.nv.shared.reserved.0,"aw",@nobits
	.weak		__nv_reservedSMEM_offset_0_alias
	.size		__nv_reservedSMEM_offset_0_alias, 0, 64
	.other		__nv_reservedSMEM_offset_0_alias,@"STO_CUDA_RESERVED_SHARED STV_DEFAULT"
__nv_reservedSMEM_offset_0_alias:
	.zero		0
	.zero		64


//--------------------- .nv.global                --------------------------
	.section	.nv.global,"aw",@nobits
.nv.global:
	.type		_ZN34_INTERNAL_8807fe6e_4_k_cu_e23db3e06thrust24THRUST_300001_SM_1000_NS12placeholders2_8E,@object
	.size		_ZN34_INTERNAL_8807fe6e_4_k_cu_e23db3e06thrust24THRUST_300001_SM_1000_NS12placeholders2_8E,(_ZN34_INTERNAL_8807fe6e_4_k_cu_e23db3e04cuda3std3__436_GLOBAL__N__8807fe6e_4_k_cu_e23db3e06ignoreE - _ZN34_INTERNAL_8807fe6e_4_k_cu_e23db3e06thrust24THRUST_300001_SM_1000_NS12placeholders2_8E)
_ZN34_INTERNAL_8807fe6e_4_k_cu_e23db3e06thrust24THRUST_300001_SM_1000_NS12placeholders2_8E:
	.zero		1
	.type		_ZN34_INTERNAL_8807fe6e_4_k_cu_e23db3e04cuda3std3__436_GLOBAL__N__8807fe6e_4_k_cu_e23db3e06ignoreE,@object
	.size		_ZN34_INTERNAL_8807fe6e_4_k_cu_e23db3e04cuda3std3__436_GLOBAL__N__8807fe6e_4_k_cu_e23db3e06ignoreE,(_ZN34_INTERNAL_8807fe6e_4_k_cu_e23db3e04cuda3std6ranges3__45__cpo4dataE - _ZN34_INTERNAL_8807fe6e_4_k_cu_e23db3e04cuda3std3__436_GLOBAL__N__8807fe6e_4_k_cu_e23db3e06ignoreE)
_ZN34_INTERNAL_8807fe6e_4_k_cu_e23db3e04cuda3std3__436_GLOBAL__N__8807fe6e_4_k_cu_e23db3e06ignoreE:
	.zero		1
	.type		_ZN34_INTERNAL_8807fe6e_4_k_cu_e23db3e04cuda3std6ranges3__45__cpo4dataE,@object
	.size		_ZN34_INTERNAL_8807fe6e_4_k_cu_e23db3e04cuda3std6ranges3__45__cpo4dataE,(_ZN34_INTERNAL_8807fe6e_4_k_cu_e23db3e06thrust24THRUST_300001_SM_1000_NS6system3cpp3parE - _ZN34_INTERNAL_8807fe6e_4_k_cu_e23db3e04cuda3std6ranges3__45__cpo4dataE)
_ZN34_INTERNAL_8807fe6e_4_k_cu_e23db3e04cuda3std6ranges3__45__cpo4dataE:
	.zero		1
	.type		_ZN34_INTERNAL_8807fe6e_4_k_cu_e23db3e06thrust24THRUST_300001_SM_1000_NS6system3cpp3parE,@object
	.size		_ZN34_INTERNAL_8807fe6e_4_k_cu_e23db3e06thrust24THRUST_300001_SM_1000_NS6system3cpp3parE,(_ZN34_INTERNAL_8807fe6e_4_k_cu_e23db3e04cuda3std3__45__cpo5beginE - _ZN34_INTERNAL_8807fe6e_4_k_cu_e23db3e06thrust24THRUST_300001_SM_1000_NS6system3cpp3parE)
_ZN34_INTERNAL_8807fe6e_4_k_cu_e23db3e06thrust24THRUST_300001_SM_1000_NS6system3cpp3parE:
	.zero		1
	.type		_ZN34_INTERNAL_8807fe6e_4_k_cu_e23db3e04cuda3std3__45__cpo5beginE,@object
	.size		_ZN34_INTERNAL_8807fe6e_4_k_cu_e23db3e04cuda3std3__45__cpo5beginE,(_ZN34_INTERNAL_8807fe6e_4_k_cu_e23db3e04cuda3std6ranges3__45__cpo5beginE - _ZN34_INTERNAL_8807fe6e_4_k_cu_e23db3e04cuda3std3__45__cpo5beginE)
_ZN34_INTERNAL_8807fe6e_4_k_cu_e23db3e04cuda3std3__45__cpo5beginE:
	.zero		1
	.type		_ZN34_INTERNAL_8807fe6e_4_k_cu_e23db3e04cuda3std6ranges3__45__cpo5beginE,@object
	.size		_ZN34_INTERNAL_8807fe6e_4_k_cu_e23db3e04cuda3std6ranges3__45__cpo5beginE,(_ZN34_INTERNAL_8807fe6e_4_k_cu_e23db3e06thrust24THRUST_300001_SM_1000_NS6deviceE - _ZN34_INTERNAL_8807fe6e_4_k_cu_e23db3e04cuda3std6ranges3__45__cpo5beginE)
_ZN34_INTERNAL_8807fe6e_4_k_cu_e23db3e04cuda3std6ranges3__45__cpo5beginE:
	.zero		1
	.type		_ZN34_INTERNAL_8807fe6e_4_k_cu_e23db3e06thrust24THRUST_300001_SM_1000_NS6deviceE,@object
	.size		_ZN34_INTERNAL_8807fe6e_4_k_cu_e23db3e06thrust24THRUST_300001_SM_1000_NS6deviceE,(_ZN34_INTERNAL_8807fe6e_4_k_cu_e23db3e04cuda3std3__47nulloptE - _ZN34_INTERNAL_8807fe6e_4_k_cu_e23db3e06thrust24THRUST_300001_SM_1000_NS6deviceE)
_ZN34_INTERNAL_8807fe6e_4_k_cu_e23db3e06thrust24THRUST_300001_SM_1000_NS6deviceE:
	.zero		1
	.type		_ZN34_INTERNAL_8807fe6e_4_k_cu_e23db3e04cuda3std3__47nulloptE,@object
	.size		_ZN34_INTERNAL_8807fe6e_4_k_cu_e23db3e04cuda3std3__47nulloptE,(_ZN34_INTERNAL_8807fe6e_4_k_cu_e23db3e04cuda3std6ranges3__45__cpo8distanceE - _ZN34_INTERNAL_8807fe6e_4_k_cu_e23db3e04cuda3std3__47nulloptE)
_ZN34_INTERNAL_8807fe6e_4_k_cu_e23db3e04cuda3std3__47nulloptE:
	.zero		1
	.type		_ZN34_INTERNAL_8807fe6e_4_k_cu_e23db3e04cuda3std6ranges3__45__cpo8distanceE,@object
	.size		_ZN34_INTERNAL_8807fe6e_4_k_cu_e23db3e04cuda3std6ranges3__45__cpo8distanceE,(_ZN34_INTERNAL_8807fe6e_4_k_cu_e23db3e06thrust24THRUST_300001_SM_1000_NS12placeholders2_4E - _ZN34_INTERNAL_8807fe6e_4_k_cu_e23db3e04cuda3std6ranges3__45__cpo8distanceE)
_ZN34_INTERNAL_8807fe6e_4_k_cu_e23db3e04cuda3std6ranges3__45__cpo8distanceE:
	.zero		1
	.type		_ZN34_INTERNAL_8807fe6e_4_k_cu_e23db3e06thrust24THRUST_300001_SM_1000_NS12placeholders2_4E,@object
	.size		_ZN34_INTERNAL_8807fe6e_4_k_cu_e23db3e06thrust24THRUST_300001_SM_1000_NS12placeholders2_4E,(_ZN34_INTERNAL_8807fe6e_4_k_cu_e23db3e04cuda3std3__45__cpo6rbeginE - _ZN34_INTERNAL_8807fe6e_4_k_cu_e23db3e06thrust24THRUST_300001_SM_1000_NS12placeholders2_4E)
_ZN34_INTERNAL_8807fe6e_4_k_cu_e23db3e06thrust24THRUST_300001_SM_1000_NS12placeholders2_4E:
	.zero		1
	.type		_ZN34_INTERNAL_8807fe6e_4_k_cu_e23db3e04cuda3std3__45__cpo6rbeginE,@object
	.size		_ZN34_INTERNAL_8807fe6e_4_k_cu_e23db3e04cuda3std3__45__cpo6rbeginE,(_ZN34_INTERNAL_8807fe6e_4_k_cu_e23db3e04cuda3std6ranges3__45__cpo7advanceE - _ZN34_INTERNAL_8807fe6e_4_k_cu_e23db3e04cuda3std3__45__cpo6rbeginE)
_ZN34_INTERNAL_8807fe6e_4_k_cu_e23db3e04cuda3std3__45__cpo6rbeginE:
	.zero		1
	.type		_ZN34_INTERNAL_8807fe6e_4_k_cu_e23db3e04cuda3std6ranges3__45__cpo7advanceE,@object
	.size		_ZN34_INTERNAL_8807fe6e_4_k_cu_e23db3e04cuda3std6ranges3__45__cpo7advanceE,(_ZN34_INTERNAL_8807fe6e_4_k_cu_e23db3e06thrust24THRUST_300001_SM_1000_NS12placeholders3_10E - _ZN34_INTERNAL_8807fe6e_4_k_cu_e23db3e04cuda3std6ranges3__45__cpo7advanceE)
_ZN34_INTERNAL_8807fe6e_4_k_cu_e23db3e04cuda3std6ranges3__45__cpo7advanceE:
	.zero		1
	.type		_ZN34_INTERNAL_8807fe6e_4_k_cu_e23db3e06thrust24THRUST_300001_SM_1000_NS12placeholders3_10E,@object
	.size		_ZN34_INTERNAL_8807fe6e_4_k_cu_e23db3e06thrust24THRUST_300001_SM_1000_NS12placeholders3_10E,(_ZN34_INTERNAL_8807fe6e_4_k_cu_e23db3e04cuda3std3__48in_placeE - _ZN34_INTERNAL_8807fe6e_4_k_cu_e23db3e06thrust24THRUST_300001_SM_1000_NS12placeholders3_10E)
_ZN34_INTERNAL_8807fe6e_4_k_cu_e23db3e06thrust24THRUST_300001_SM_1000_NS12placeholders3_10E:
	.zero		1
	.type		_ZN34_INTERNAL_8807fe6e_4_k_cu_e23db3e04cuda3std3__48in_placeE,@object
	.size		_ZN34_INTERNAL_8807fe6e_4_k_cu_e23db3e04cuda3std3__48in_placeE,(_ZN34_INTERNAL_8807fe6e_4_k_cu_e23db3e04cuda3std6ranges3__45__cpo4sizeE - _ZN34_INTERNAL_8807fe6e_4_k_cu_e23db3e04cuda3std3__48in_placeE)
_ZN34_INTERNAL_8807fe6e_4_k_cu_e23db3e04cuda3std3__48in_placeE:
	.zero		1
	.type		_ZN34_INTERNAL_8807fe6e_4_k_cu_e23db3e04cuda3std6ranges3__45__cpo4sizeE,@object
	.size		_ZN34_INTERNAL_8807fe6e_4_k_cu_e23db3e04cuda3std6ranges3__45__cpo4sizeE,(_ZN34_INTERNAL_8807fe6e_4_k_cu_e23db3e06thrust24THRUST_300001_SM_1000_NS12placeholders2_2E - _ZN34_INTERNAL_8807fe6e_4_k_cu_e23db3e04cuda3std6ranges3__45__cpo4sizeE)
_ZN34_INTERNAL_8807fe6e_4_k_cu_e23db3e04cuda3std6ranges3__45__cpo4sizeE:
	.zero		1
	.type		_ZN34_INTERNAL_8807fe6e_4_k_cu_e23db3e06thrust24THRUST_300001_SM_1000_NS12placeholders2_2E,@object
	.size		_ZN34_INTERNAL_8807fe6e_4_k_cu_e23db3e06thrust24THRUST_300001_SM_1000_NS12placeholders2_2E,(_ZN34_INTERNAL_8807fe6e_4_k_cu_e23db3e04cuda3std3__45__cpo6cbeginE - _ZN34_INTERNAL_8807fe6e_4_k_cu_e23db3e06thrust24THRUST_300001_SM_1000_NS12placeholders2_2E)
_ZN34_INTERNAL_8807fe6e_4_k_cu_e23db3e06thrust24THRUST_300001_SM_1000_NS12placeholders2_2E:
	.zero		1
	.type		_ZN34_INTERNAL_8807fe6e_4_k_cu_e23db3e04cuda3std3__45__cpo6cbeginE,@object
	.size		_ZN34_INTERNAL_8807fe6e_4_k_cu_e23db3e04cuda3std3__45__cpo6cbeginE,(_ZN34_INTERNAL_8807fe6e_4_k_cu_e23db3e04cuda3std6ranges3__45__cpo6cbeginE - _ZN34_INTERNAL_8807fe6e_4_k_cu_e23db3e04cuda3std3__45__cpo6cbeginE)
_ZN34_INTERNAL_8807fe6e_4_k_cu_e23db3e04cuda3std3__45__cpo6cbeginE:
	.zero		1
	.type		_ZN34_INTERNAL_8807fe6e_4_k_cu_e23db3e04cuda3std6ranges3__45__cpo6cbeginE,@object
	.size		_ZN34_INTERNAL_8807fe6e_4_k_cu_e23db3e04cuda3std6ranges3__45__cpo6cbeginE,(_ZN34_INTERNAL_8807fe6e_4_k_cu_e23db3e06thrust24THRUST_300001_SM_1000_NS12placeholders2_6E - _ZN34_INTERNAL_8807fe6e_4_k_cu_e23db3e04cuda3std6ranges3__45__cpo6cbeginE)
_ZN34_INTERNAL_8807fe6e_4_k_cu_e23db3e04cuda3std6ranges3__45__cpo6cbeginE:
	.zero		1
	.type		_ZN34_INTERNAL_8807fe6e_4_k_cu_e23db3e06thrust24THRUST_300001_SM_1000_NS12placeholders2_6E,@object
	.size		_ZN34_INTERNAL_8807fe6e_4_k_cu_e23db3e06thrust24THRUST_300001_SM_1000_NS12placeholders2_6E,(_ZN34_INTERNAL_8807fe6e_4_k_cu_e23db3e04cuda3std3__45__cpo7crbeginE - _ZN34_INTERNAL_8807fe6e_4_k_cu_e23db3e06thrust24THRUST_300001_SM_1000_NS12placeholders2_6E)
_ZN34_INTERNAL_8807fe6e_4_k_cu_e23db3e06thrust24THRUST_300001_SM_1000_NS12placeholders2_6E:
	.zero		1
	.type		_ZN34_INTERNAL_8807fe6e_4_k_cu_e23db3e04cuda3std3__45__cpo7crbeginE,@object
	.size		_ZN34_INTERNAL_8807fe6e_4_k_cu_e23db3e04cuda3std3__45__cpo7crbeginE,(_ZN34_INTERNAL_8807fe6e_4_k_cu_e23db3e04cuda3std6ranges3__45__cpo4nextE - _ZN34_INTERNAL_8807fe6e_4_k_cu_e23db3e04cuda3std3__45__cpo7crbeginE)
_ZN34_INTERNAL_8807fe6e_4_k_cu_e23db3e04cuda3std3__45__cpo7crbeginE:
	.zero		1
	.type		_ZN34_INTERNAL_8807fe6e_4_k_cu_e23db3e04cuda3std6ranges3__45__cpo4nextE,@object
	.size		_ZN34_INTERNAL_8807fe6e_4_k_cu_e23db3e04cuda3std6ranges3__45__cpo4nextE,(_ZN34_INTERNAL_8807fe6e_4_k_cu_e23db3e04cuda3std6ranges3__45__cpo4swapE - _ZN34_INTERNAL_8807fe6e_4_k_cu_e23db3e04cuda3std6ranges3__45__cpo4nextE)
_ZN34_INTERNAL_8807fe6e_4_k_cu_e23db3e04cuda3std6ranges3__45__cpo4nextE:
	.zero		1
	.type		_ZN34_INTERNAL_8807fe6e_4_k_cu_e23db3e04cuda3std6ranges3__45__cpo4swapE,@object
	.size		_ZN34_INTERNAL_8807fe6e_4_k_cu_e23db3e04cuda3std6ranges3__45__cpo4swapE,(_ZN34_INTERNAL_8807fe6e_4_k_cu_e23db3e06thrust24THRUST_300001_SM_1000_NS8cuda_cub10par_nosyncE - _ZN34_INTERNAL_8807fe6e_4_k_cu_e23db3e04cuda3std6ranges3__45__cpo4swapE)
_ZN34_INTERNAL_8807fe6e_4_k_cu_e23db3e04cuda3std6ranges3__45__cpo4swapE:
	.zero		1
	.type		_ZN34_INTERNAL_8807fe6e_4_k_cu_e23db3e06thrust24THRUST_300001_SM_1000_NS8cuda_cub10par_nosyncE,@object
	.size		_ZN34_INTERNAL_8807fe6e_4_k_cu_e23db3e06thrust24THRUST_300001_SM_1000_NS8cuda_cub10par_nosyncE,(_ZN34_INTERNAL_8807fe6e_4_k_cu_e23db3e06thrust24THRUST_300001_SM_1000_NS3seqE - _ZN34_INTERNAL_8807fe6e_4_k_cu_e23db3e06thrust24THRUST_300001_SM_1000_NS8cuda_cub10par_nosyncE)
_ZN34_INTERNAL_8807fe6e_4_k_cu_e23db3e06thrust24THRUST_300001_SM_1000_NS8cuda_cub10par_nosyncE:
	.zero		1
	.type		_ZN34_INTERNAL_8807fe6e_4_k_cu_e23db3e06thrust24THRUST_300001_SM_1000_NS3seqE,@object
	.size		_ZN34_INTERNAL_8807fe6e_4_k_cu_e23db3e06thrust24THRUST_300001_SM_1000_NS3seqE,(_ZN34_INTERNAL_8807fe6e_4_k_cu_e23db3e04cuda3std3__420unreachable_sentinelE - _ZN34_INTERNAL_8807fe6e_4_k_cu_e23db3e06thrust24THRUST_300001_SM_1000_NS3seqE)
_ZN34_INTERNAL_8807fe6e_4_k_cu_e23db3e06thrust24THRUST_300001_SM_1000_NS3seqE:
	.zero		1
	.type		_ZN34_INTERNAL_8807fe6e_4_k_cu_e23db3e04cuda3std3__420unreachable_sentinelE,@object
	.size		_ZN34_INTERNAL_8807fe6e_4_k_cu_e23db3e04cuda3std3__420unreachable_sentinelE,(_ZN34_INTERNAL_8807fe6e_4_k_cu_e23db3e04cuda3std6ranges3__45__cpo5ssizeE - _ZN34_INTERNAL_8807fe6e_4_k_cu_e23db3e04cuda3std3__420unreachable_sentinelE)
_ZN34_INTERNAL_8807fe6e_4_k_cu_e23db3e04cuda3std3__420unreachable_sentinelE:
	.zero		1
	.type		_ZN34_INTERNAL_8807fe6e_4_k_cu_e23db3e04cuda3std6ranges3__45__cpo5ssizeE,@object
	.size		_ZN34_INTERNAL_8807fe6e_4_k_cu_e23db3e04cuda3std6ranges3__45__cpo5ssizeE,(_ZN34_INTERNAL_8807fe6e_4_k_cu_e23db3e06thrust24THRUST_300001_SM_1000_NS12placeholders2_3E - _ZN34_INTERNAL_8807fe6e_4_k_cu_e23db3e04cuda3std6ranges3__45__cpo5ssizeE)
_ZN34_INTERNAL_8807fe6e_4_k_cu_e23db3e04cuda3std6ranges3__45__cpo5ssizeE:
	.zero		1
	.type		_ZN34_INTERNAL_8807fe6e_4_k_cu_e23db3e06thrust24THRUST_300001_SM_1000_NS12placeholders2_3E,@object
	.size		_ZN34_INTERNAL_8807fe6e_4_k_cu_e23db3e06thrust24THRUST_300001_SM_1000_NS12placeholders2_3E,(_ZN34_INTERNAL_8807fe6e_4_k_cu_e23db3e04cuda3std3__45__cpo4cendE - _ZN34_INTERNAL_8807fe6e_4_k_cu_e23db3e06thrust24THRUST_300001_SM_1000_NS12placeholders2_3E)
_ZN34_INTERNAL_8807fe6e_4_k_cu_e23db3e06thrust24THRUST_300001_SM_1000_NS12placeholders2_3E:
	.zero		1
	.type		_ZN34_INTERNAL_8807fe6e_4_k_cu_e23db3e04cuda3std3__45__cpo4cendE,@object
	.size		_ZN34_INTERNAL_8807fe6e_4_k_cu_e23db3e04cuda3std3__45__cpo4cendE,(_ZN34_INTERNAL_8807fe6e_4_k_cu_e23db3e04cuda3std6ranges3__45__cpo4cendE - _ZN34_INTERNAL_8807fe6e_4_k_cu_e23db3e04cuda3std3__45__cpo4cendE)
_ZN34_INTERNAL_8807fe6e_4_k_cu_e23db3e04cuda3std3__45__cpo4cendE:
	.zero		1
	.type		_ZN34_INTERNAL_8807fe6e_4_k_cu_e23db3e04cuda3std6ranges3__45__cpo4cendE,@object
	.size		_ZN34_INTERNAL_8807fe6e_4_k_cu_e23db3e04cuda3std6ranges3__45__cpo4cendE,(_ZN34_INTERNAL_8807fe6e_4_k_cu_e23db3e06thrust24THRUST_300001_SM_1000_NS12placeholders2_7E - _ZN34_INTERNAL_8807fe6e_4_k_cu_e23db3e04cuda3std6ranges3__45__cpo4cendE)
_ZN34_INTERNAL_8807fe6e_4_k_cu_e23db3e04cuda3std6ranges3__45__cpo4cendE:
	.zero		1
	.type		_ZN34_INTERNAL_8807fe6e_4_k_cu_e23db3e06thrust24THRUST_300001_SM_1000_NS12placeholders2_7E,@object
	.size		_ZN34_INTERNAL_8807fe6e_4_k_cu_e23db3e06thrust24THRUST_300001_SM_1000_NS12placeholders2_7E,(_ZN34_INTERNAL_8807fe6e_4_k_cu_e23db3e04cuda3std3__45__cpo5crendE - _ZN34_INTERNAL_8807fe6e_4_k_cu_e23db3e06thrust24THRUST_300001_SM_1000_NS12placeholders2_7E)
_ZN34_INTERNAL_8807fe6e_4_k_cu_e23db3e06thrust24THRUST_300001_SM_1000_NS12placeholders2_7E:
	.zero		1
	.type		_ZN34_INTERNAL_8807fe6e_4_k_cu_e23db3e04cuda3std3__45__cpo5crendE,@object
	.size		_ZN34_INTERNAL_8807fe6e_4_k_cu_e23db3e04cuda3std3__45__cpo5crendE,(_ZN34_INTERNAL_8807fe6e_4_k_cu_e23db3e04cuda3std6ranges3__45__cpo4prevE - _ZN34_INTERNAL_8807fe6e_4_k_cu_e23db3e04cuda3std3__45__cpo5crendE)
_ZN34_INTERNAL_8807fe6e_4_k_cu_e23db3e04cuda3std3__45__cpo5crendE:
	.zero		1
	.type		_ZN34_INTERNAL_8807fe6e_4_k_cu_e23db3e04cuda3std6ranges3__45__cpo4prevE,@object
	.size		_ZN34_INTERNAL_8807fe6e_4_k_cu_e23db3e04cuda3std6ranges3__45__cpo4prevE,(_ZN34_INTERNAL_8807fe6e_4_k_cu_e23db3e04cuda3std6ranges3__45__cpo9iter_moveE - _ZN34_INTERNAL_8807fe6e_4_k_cu_e23db3e04cuda3std6ranges3__45__cpo4prevE)
_ZN34_INTERNAL_8807fe6e_4_k_cu_e23db3e04cuda3std6ranges3__45__cpo4prevE:
	.zero		1
	.type		_ZN34_INTERNAL_8807fe6e_4_k_cu_e23db3e04cuda3std6ranges3__45__cpo9iter_moveE,@object
	.size		_ZN34_INTERNAL_8807fe6e_4_k_cu_e23db3e04cuda3std6ranges3__45__cpo9iter_moveE,(_ZN34_INTERNAL_8807fe6e_4_k_cu_e23db3e06thrust24THRUST_300001_SM_1000_NS6system6detail10sequential3seqE - _ZN34_INTERNAL_8807fe6e_4_k_cu_e23db3e04cuda3std6ranges3__45__cpo9iter_moveE)
_ZN34_INTERNAL_8807fe6e_4_k_cu_e23db3e04cuda3std6ranges3__45__cpo9iter_moveE:
	.zero		1
	.type		_ZN34_INTERNAL_8807fe6e_4_k_cu_e23db3e06thrust24THRUST_300001_SM_1000_NS6system6detail10sequential3seqE,@object
	.size		_ZN34_INTERNAL_8807fe6e_4_k_cu_e23db3e06thrust24THRUST_300001_SM_1000_NS6system6detail10sequential3seqE,(_ZN34_INTERNAL_8807fe6e_4_k_cu_e23db3e06thrust24THRUST_300001_SM_1000_NS12placeholders2_9E - _ZN34_INTERNAL_8807fe6e_4_k_cu_e23db3e06thrust24THRUST_300001_SM_1000_NS6system6detail10sequential3seqE)
_ZN34_INTERNAL_8807fe6e_4_k_cu_e23db3e06thrust24THRUST_300001_SM_1000_NS6system6detail10sequential3seqE:
	.zero		1
	.type		_ZN34_INTERNAL_8807fe6e_4_k_cu_e23db3e06thrust24THRUST_300001_SM_1000_NS12placeholders2_9E,@object
	.size		_ZN34_INTERNAL_8807fe6e_4_k_cu_e23db3e06thrust24THRUST_300001_SM_1000_NS12placeholders2_9E,(_ZN34_INTERNAL_8807fe6e_4_k_cu_e23db3e04cuda3std3__419piecewise_constructE - _ZN34_INTERNAL_8807fe6e_4_k_cu_e23db3e06thrust24THRUST_300001_SM_1000_NS12placeholders2_9E)
_ZN34_INTERNAL_8807fe6e_4_k_cu_e23db3e06thrust24THRUST_300001_SM_1000_NS12placeholders2_9E:
	.zero		1
	.type		_ZN34_INTERNAL_8807fe6e_4_k_cu_e23db3e04cuda3std3__419piecewise_constructE,@object
	.size		_ZN34_INTERNAL_8807fe6e_4_k_cu_e23db3e04cuda3std3__419piecewise_constructE,(_ZN34_INTERNAL_8807fe6e_4_k_cu_e23db3e04cuda3std6ranges3__45__cpo5cdataE - _ZN34_INTERNAL_8807fe6e_4_k_cu_e23db3e04cuda3std3__419piecewise_constructE)
_ZN34_INTERNAL_8807fe6e_4_k_cu_e23db3e04cuda3std3__419piecewise_constructE:
	.zero		1
	.type		_ZN34_INTERNAL_8807fe6e_4_k_cu_e23db3e04cuda3std6ranges3__45__cpo5cdataE,@object
	.size		_ZN34_INTERNAL_8807fe6e_4_k_cu_e23db3e04cuda3std6ranges3__45__cpo5cdataE,(_ZN34_INTERNAL_8807fe6e_4_k_cu_e23db3e06thrust24THRUST_300001_SM_1000_NS12placeholders2_1E - _ZN34_INTERNAL_8807fe6e_4_k_cu_e23db3e04cuda3std6ranges3__45__cpo5cdataE)
_ZN34_INTERNAL_8807fe6e_4_k_cu_e23db3e04cuda3std6ranges3__45__cpo5cdataE:
	.zero		1
	.type		_ZN34_INTERNAL_8807fe6e_4_k_cu_e23db3e06thrust24THRUST_300001_SM_1000_NS12placeholders2_1E,@object
	.size		_ZN34_INTERNAL_8807fe6e_4_k_cu_e23db3e06thrust24THRUST_300001_SM_1000_NS12placeholders2_1E,(_ZN34_INTERNAL_8807fe6e_4_k_cu_e23db3e04cuda3std3__45__cpo3endE - _ZN34_INTERNAL_8807fe6e_4_k_cu_e23db3e06thrust24THRUST_300001_SM_1000_NS12placeholders2_1E)
_ZN34_INTERNAL_8807fe6e_4_k_cu_e23db3e06thrust24THRUST_300001_SM_1000_NS12placeholders2_1E:
	.zero		1
	.type		_ZN34_INTERNAL_8807fe6e_4_k_cu_e23db3e04cuda3std3__45__cpo3endE,@object
	.size		_ZN34_INTERNAL_8807fe6e_4_k_cu_e23db3e04cuda3std3__45__cpo3endE,(_ZN34_INTERNAL_8807fe6e_4_k_cu_e23db3e04cuda3std6ranges3__45__cpo3endE - _ZN34_INTERNAL_8807fe6e_4_k_cu_e23db3e04cuda3std3__45__cpo3endE)
_ZN34_INTERNAL_8807fe6e_4_k_cu_e23db3e04cuda3std3__45__cpo3endE:
	.zero		1
	.type		_ZN34_INTERNAL_8807fe6e_4_k_cu_e23db3e04cuda3std6ranges3__45__cpo3endE,@object
	.size		_ZN34_INTERNAL_8807fe6e_4_k_cu_e23db3e04cuda3std6ranges3__45__cpo3endE,(_ZN34_INTERNAL_8807fe6e_4_k_cu_e23db3e06thrust24THRUST_300001_SM_1000_NS12placeholders2_5E - _ZN34_INTERNAL_8807fe6e_4_k_cu_e23db3e04cuda3std6ranges3__45__cpo3endE)
_ZN34_INTERNAL_8807fe6e_4_k_cu_e23db3e04cuda3std6ranges3__45__cpo3endE:
	.zero		1
	.type		_ZN34_INTERNAL_8807fe6e_4_k_cu_e23db3e06thrust24THRUST_300001_SM_1000_NS12placeholders2_5E,@object
	.size		_ZN34_INTERNAL_8807fe6e_4_k_cu_e23db3e06thrust24THRUST_300001_SM_1000_NS12placeholders2_5E,(_ZN34_INTERNAL_8807fe6e_4_k_cu_e23db3e04cuda3std3__45__cpo4rendE - _ZN34_INTERNAL_8807fe6e_4_k_cu_e23db3e06thrust24THRUST_300001_SM_1000_NS12placeholders2_5E)
_ZN34_INTERNAL_8807fe6e_4_k_cu_e23db3e06thrust24THRUST_300001_SM_1000_NS12placeholders2_5E:
	.zero		1
	.type		_ZN34_INTERNAL_8807fe6e_4_k_cu_e23db3e04cuda3std3__45__cpo4rendE,@object
	.size		_ZN34_INTERNAL_8807fe6e_4_k_cu_e23db3e04cuda3std3__45__cpo4rendE,(_ZN34_INTERNAL_8807fe6e_4_k_cu_e23db3e04cuda3std6ranges3__45__cpo9iter_swapE - _ZN34_INTERNAL_8807fe6e_4_k_cu_e23db3e04cuda3std3__45__cpo4rendE)
_ZN34_INTERNAL_8807fe6e_4_k_cu_e23db3e04cuda3std3__45__cpo4rendE:
	.zero		1
	.type		_ZN34_INTERNAL_8807fe6e_4_k_cu_e23db3e04cuda3std6ranges3__45__cpo9iter_swapE,@object
	.size		_ZN34_INTERNAL_8807fe6e_4_k_cu_e23db3e04cuda3std6ranges3__45__cpo9iter_swapE,(_ZN34_INTERNAL_8807fe6e_4_k_cu_e23db3e04cuda3std3__48unexpectE - _ZN34_INTERNAL_8807fe6e_4_k_cu_e23db3e04cuda3std6ranges3__45__cpo9iter_swapE)
_ZN34_INTERNAL_8807fe6e_4_k_cu_e23db3e04cuda3std6ranges3__45__cpo9iter_swapE:
	.zero		1
	.type		_ZN34_INTERNAL_8807fe6e_4_k_cu_e23db3e04cuda3std3__48unexpectE,@object
	.size		_ZN34_INTERNAL_8807fe6e_4_k_cu_e23db3e04cuda3std3__48unexpectE,(_ZN34_INTERNAL_8807fe6e_4_k_cu_e23db3e06thrust24THRUST_300001_SM_1000_NS8cuda_cub3parE - _ZN34_INTERNAL_8807fe6e_4_k_cu_e23db3e04cuda3std3__48unexpectE)
_ZN34_INTERNAL_8807fe6e_4_k_cu_e23db3e04cuda3std3__48unexpectE:
	.zero		1
	.type		_ZN34_INTERNAL_8807fe6e_4_k_cu_e23db3e06thrust24THRUST_300001_SM_1000_NS8cuda_cub3parE,@object
	.size		_ZN34_INTERNAL_8807fe6e_4_k_cu_e23db3e06thrust24THRUST_300001_SM_1000_NS8cuda_cub3parE,(.L_29 - _ZN34_INTERNAL_8807fe6e_4_k_cu_e23db3e06thrust24THRUST_300001_SM_1000_NS8cuda_cub3parE)
_ZN34_INTERNAL_8807fe6e_4_k_cu_e23db3e06thrust24THRUST_300001_SM_1000_NS8cuda_cub3parE:
	.zero		1
.L_29:


//--------------------- .nv.shared._Z9cspincudaPmS_P10SORTSTRUCTS1_ --------------------------
	.section	.nv.shared._Z9cspincudaPmS_P10SORTSTRUCTS1_,"aw",@nobits
	.sectionflags	@""
	.align	4
.nv.shared._Z9cspincudaPmS_P10SORTSTRUCTS1_:
	.zero		1280


//--------------------- .nv.constant0._ZN3cub18CUB_300001_SM_10006detail11EmptyKernelIvEEvv --------------------------
	.section	.nv.constant0._ZN3cub18CUB_300001_SM_10006detail11EmptyKernelIvEEvv,"a",@progbits
	.sectionflags	@""
	.align	4
.nv.constant0._ZN3cub18CUB_300001_SM_10006detail11EmptyKernelIvEEvv:
	.zero		896


//--------------------- .nv.constant0._Z9cspincudaPmS_P10SORTSTRUCTS1_ --------------------------
	.section	.nv.constant0._Z9cspincudaPmS_P10SORTSTRUCTS1_,"a",@progbits
	.sectionflags	@""
	.align	4
.nv.constant0._Z9cspincudaPmS_P10SORTSTRUCTS1_:
	.zero		928


//--------------------- SYMBOLS --------------------------

	.type		.nv.reservedSmem.offset0,@object
	.size		.nv.reservedSmem.offset0,0x4
	.type		.nv.reservedSmem.cap,@object
	.size		.nv.reservedSmem.cap,0x4
	.type		vprintf,@function
